	.target	sm_90a

	.elftype	@"ET_EXEC"


//--------------------- .note.nv.tkinfo           --------------------------
	.section	.note.nv.tkinfo,"",@"SHT_NOTE"
	.sectionflags	@"SHF_NOTE_NV_TKINFO"
	.tkinfo
        /*0018*/ 	.word	0x00000002
        /*0030*/ 	.string	""
        /*0030*/ 	.string	"ptxas"
        /*0030*/ 	.string	"Cuda compilation tools, release 13.0, V13.0.88"
        /*0030*/ 	.string	"Build cuda_13.0.r13.0/compiler.36424714_0"
        /*0030*/ 	.string	"-arch sm_90a -m 64 "



//--------------------- .note.nv.cuinfo           --------------------------
	.section	.note.nv.cuinfo,"",@"SHT_NOTE"
	.sectionflags	@"SHF_NOTE_NV_CUINFO"
        /*0018*/ 	.short	0x0002
        /*001a*/ 	.short	0x005a
        /*001c*/ 	.short	0x0082
	.zero		2


//--------------------- .nv.info                  --------------------------
	.section	.nv.info,"",@"SHT_CUDA_INFO"
	.align	4


	//----- nvinfo : EIATTR_REGCOUNT
	.align		4
        /*0000*/ 	.byte	0x04, 0x2f
        /*0002*/ 	.short	(.L_12 - .L_11)
	.align		4
.L_11:
        /*0004*/ 	.word	index@(_ZN7cutlass13device_kernelINS_4conv6kernel13ConvUniversalINS1_16ConvProblemShapeILNS1_8OperatorE0ELi2EEENS1_10collective14CollectiveConvINS1_46MainloopSm90TmaGmmaWarpSpecializedImplicitGemmILS5_0ELi18ELi2EN4cute5tupleIJNSA_1CILi1EEESD_SD_EEENS1_36KernelImplicitTmaWarpSpecializedSm90ELi1EEENSB_IJNSC_ILi128EEENSC_ILi64EEENSB_IJSI_EEEEEENS_12float_e4m3_tESL_NSA_8TiledMMAINSA_8MMA_AtomIJNSA_4SM904GMMA30MMA_64x64x32_F32E4M3E4M3_SS_TNILNSP_7ScaleInE1ELSR_1EEEEEENSA_6LayoutISE_NSB_IJNSC_ILi0EEESV_SV_EEEEENSB_IJNSA_10UnderscoreESY_SY_EEEEENS7_6detail26Sm90ImplicitGemmTileTraitsINSA_20SM90_TMA_LOAD_IM2COLENSA_14ComposedLayoutINSA_7SwizzleILi2ELi4ELi3EEENSA_18smem_ptr_flag_bitsILi8EEENSU_INSB_IJNSB_IJNSC_ILi8EEENSC_ILi16EEEEEENSB_IJSI_SD_EEENSB_IJSD_NSC_ILi18EEEEEEEEENSB_IJNSB_IJSI_NSC_ILi512EEEEEENSB_IJSD_SV_EEENSB_IJSV_NSC_ILi8192EEEEEEEEEEEEEvEENS12_INSA_13SM90_TMA_LOADENS14_IS16_S18_NSU_INSB_IJNSB_IJS19_S19_EEES1C_S1E_EEENSB_IJS1H_S1I_NSB_IJSV_NSC_ILi4096EEEEEEEEEEEEEvEEEENS_8epilogue10collective6detail29Sm90TmaWarpSpecializedAdapterINS20_15DefaultEpilogueISL_NSB_IJNSB_IJlllEEESD_SV_EEES25_NS1Z_6thread17LinearCombinationISL_Li1EffLNS26_9ScaleType4KindE0ELNS_15FloatRoundStyleE2ESL_EENS_4gemm15EpilogueDefaultEEEEEvvEEEEvNT_6ParamsE)
        /*0008*/ 	.word	0x0000005a


	//----- nvinfo : EIATTR_FRAME_SIZE
	.align		4
.L_12:
        /*000c*/ 	.byte	0x04, 0x11
        /*000e*/ 	.short	(.L_14 - .L_13)
	.align		4
.L_13:
        /*0010*/ 	.word	index@(_ZN7cutlass13device_kernelINS_4conv6kernel13ConvUniversalINS1_16ConvProblemShapeILNS1_8OperatorE0ELi2EEENS1_10collective14CollectiveConvINS1_46MainloopSm90TmaGmmaWarpSpecializedImplicitGemmILS5_0ELi18ELi2EN4cute5tupleIJNSA_1CILi1EEESD_SD_EEENS1_36KernelImplicitTmaWarpSpecializedSm90ELi1EEENSB_IJNSC_ILi128EEENSC_ILi64EEENSB_IJSI_EEEEEENS_12float_e4m3_tESL_NSA_8TiledMMAINSA_8MMA_AtomIJNSA_4SM904GMMA30MMA_64x64x32_F32E4M3E4M3_SS_TNILNSP_7ScaleInE1ELSR_1EEEEEENSA_6LayoutISE_NSB_IJNSC_ILi0EEESV_SV_EEEEENSB_IJNSA_10UnderscoreESY_SY_EEEEENS7_6detail26Sm90ImplicitGemmTileTraitsINSA_20SM90_TMA_LOAD_IM2COLENSA_14ComposedLayoutINSA_7SwizzleILi2ELi4ELi3EEENSA_18smem_ptr_flag_bitsILi8EEENSU_INSB_IJNSB_IJNSC_ILi8EEENSC_ILi16EEEEEENSB_IJSI_SD_EEENSB_IJSD_NSC_ILi18EEEEEEEEENSB_IJNSB_IJSI_NSC_ILi512EEEEEENSB_IJSD_SV_EEENSB_IJSV_NSC_ILi8192EEEEEEEEEEEEEvEENS12_INSA_13SM90_TMA_LOADENS14_IS16_S18_NSU_INSB_IJNSB_IJS19_S19_EEES1C_S1E_EEENSB_IJS1H_S1I_NSB_IJSV_NSC_ILi4096EEEEEEEEEEEEEvEEEENS_8epilogue10collective6detail29Sm90TmaWarpSpecializedAdapterINS20_15DefaultEpilogueISL_NSB_IJNSB_IJlllEEESD_SV_EEES25_NS1Z_6thread17LinearCombinationISL_Li1EffLNS26_9ScaleType4KindE0ELNS_15FloatRoundStyleE2ESL_EENS_4gemm15EpilogueDefaultEEEEEvvEEEEvNT_6ParamsE)
        /*0014*/ 	.word	0x00000000


	//----- nvinfo : EIATTR_MIN_STACK_SIZE
	.align		4
.L_14:
        /*0018*/ 	.byte	0x04, 0x12
        /*001a*/ 	.short	(.L_16 - .L_15)
	.align		4
.L_15:
        /*001c*/ 	.word	index@(_ZN7cutlass13device_kernelINS_4conv6kernel13ConvUniversalINS1_16ConvProblemShapeILNS1_8OperatorE0ELi2EEENS1_10collective14CollectiveConvINS1_46MainloopSm90TmaGmmaWarpSpecializedImplicitGemmILS5_0ELi18ELi2EN4cute5tupleIJNSA_1CILi1EEESD_SD_EEENS1_36KernelImplicitTmaWarpSpecializedSm90ELi1EEENSB_IJNSC_ILi128EEENSC_ILi64EEENSB_IJSI_EEEEEENS_12float_e4m3_tESL_NSA_8TiledMMAINSA_8MMA_AtomIJNSA_4SM904GMMA30MMA_64x64x32_F32E4M3E4M3_SS_TNILNSP_7ScaleInE1ELSR_1EEEEEENSA_6LayoutISE_NSB_IJNSC_ILi0EEESV_SV_EEEEENSB_IJNSA_10UnderscoreESY_SY_EEEEENS7_6detail26Sm90ImplicitGemmTileTraitsINSA_20SM90_TMA_LOAD_IM2COLENSA_14ComposedLayoutINSA_7SwizzleILi2ELi4ELi3EEENSA_18smem_ptr_flag_bitsILi8EEENSU_INSB_IJNSB_IJNSC_ILi8EEENSC_ILi16EEEEEENSB_IJSI_SD_EEENSB_IJSD_NSC_ILi18EEEEEEEEENSB_IJNSB_IJSI_NSC_ILi512EEEEEENSB_IJSD_SV_EEENSB_IJSV_NSC_ILi8192EEEEEEEEEEEEEvEENS12_INSA_13SM90_TMA_LOADENS14_IS16_S18_NSU_INSB_IJNSB_IJS19_S19_EEES1C_S1E_EEENSB_IJS1H_S1I_NSB_IJSV_NSC_ILi4096EEEEEEEEEEEEEvEEEENS_8epilogue10collective6detail29Sm90TmaWarpSpecializedAdapterINS20_15DefaultEpilogueISL_NSB_IJNSB_IJlllEEESD_SV_EEES25_NS1Z_6thread17LinearCombinationISL_Li1EffLNS26_9ScaleType4KindE0ELNS_15FloatRoundStyleE2ESL_EENS_4gemm15EpilogueDefaultEEEEEvvEEEEvNT_6ParamsE)
        /*0020*/ 	.word	0x00000000
.L_16:


//--------------------- .nv.compat                --------------------------
	.section	.nv.compat,"",@"SHT_CUDA_COMPAT_INFO"
	.align	4
        /*0000*/ 	.byte	0x02, 0x09, 0x01, 0x00, 0x02, 0x02, 0x04, 0x00, 0x02, 0x05, 0x05, 0x00, 0x03, 0x07, 0x01, 0x01
        /*0010*/ 	.byte	0x02, 0x03, 0x01, 0x00, 0x02, 0x06, 0x01, 0x00, 0x04, 0x0b, 0x08, 0x00, 0x00, 0x00, 0x00, 0x00
        /*0020*/ 	.byte	0x00, 0x00, 0x00, 0x00


//--------------------- .nv.info._ZN7cutlass13device_kernelINS_4conv6kernel13ConvUniversalINS1_16ConvProblemShapeILNS1_8OperatorE0ELi2EEENS1_10collective14CollectiveConvINS1_46MainloopSm90TmaGmmaWarpSpecializedImplicitGemmILS5_0ELi18ELi2EN4cute5tupleIJNSA_1CILi1EEESD_SD_EEENS1_36KernelImplicitTmaWarpSpecializedSm90ELi1EEENSB_IJNSC_ILi128EEENSC_ILi64EEENSB_IJSI_EEEEEENS_12float_e4m3_tESL_NSA_8TiledMMAINSA_8MMA_AtomIJNSA_4SM904GMMA30MMA_64x64x32_F32E4M3E4M3_SS_TNILNSP_7ScaleInE1ELSR_1EEEEEENSA_6LayoutISE_NSB_IJNSC_ILi0EEESV_SV_EEEEENSB_IJNSA_10UnderscoreESY_SY_EEEEENS7_6detail26Sm90ImplicitGemmTileTraitsINSA_20SM90_TMA_LOAD_IM2COLENSA_14ComposedLayoutINSA_7SwizzleILi2ELi4ELi3EEENSA_18smem_ptr_flag_bitsILi8EEENSU_INSB_IJNSB_IJNSC_ILi8EEENSC_ILi16EEEEEENSB_IJSI_SD_EEENSB_IJSD_NSC_ILi18EEEEEEEEENSB_IJNSB_IJSI_NSC_ILi512EEEEEENSB_IJSD_SV_EEENSB_IJSV_NSC_ILi8192EEEEEEEEEEEEEvEENS12_INSA_13SM90_TMA_LOADENS14_IS16_S18_NSU_INSB_IJNSB_IJS19_S19_EEES1C_S1E_EEENSB_IJS1H_S1I_NSB_IJSV_NSC_ILi4096EEEEEEEEEEEEEvEEEENS_8epilogue10collective6detail29Sm90TmaWarpSpecializedAdapterINS20_15DefaultEpilogueISL_NSB_IJNSB_IJlllEEESD_SV_EEES25_NS1Z_6thread17LinearCombinationISL_Li1EffLNS26_9ScaleType4KindE0ELNS_15FloatRoundStyleE2ESL_EENS_4gemm15EpilogueDefaultEEEEEvvEEEEvNT_6ParamsE --------------------------
	.section	.nv.info._ZN7cutlass13device_kernelINS_4conv6kernel13ConvUniversalINS1_16ConvProblemShapeILNS1_8OperatorE0ELi2EEENS1_10collective14CollectiveConvINS1_46MainloopSm90TmaGmmaWarpSpecializedImplicitGemmILS5_0ELi18ELi2EN4cute5tupleIJNSA_1CILi1EEESD_SD_EEENS1_36KernelImplicitTmaWarpSpecializedSm90ELi1EEENSB_IJNSC_ILi128EEENSC_ILi64EEENSB_IJSI_EEEEEENS_12float_e4m3_tESL_NSA_8TiledMMAINSA_8MMA_AtomIJNSA_4SM904GMMA30MMA_64x64x32_F32E4M3E4M3_SS_TNILNSP_7ScaleInE1ELSR_1EEEEEENSA_6LayoutISE_NSB_IJNSC_ILi0EEESV_SV_EEEEENSB_IJNSA_10UnderscoreESY_SY_EEEEENS7_6detail26Sm90ImplicitGemmTileTraitsINSA_20SM90_TMA_LOAD_IM2COLENSA_14ComposedLayoutINSA_7SwizzleILi2ELi4ELi3EEENSA_18smem_ptr_flag_bitsILi8EEENSU_INSB_IJNSB_IJNSC_ILi8EEENSC_ILi16EEEEEENSB_IJSI_SD_EEENSB_IJSD_NSC_ILi18EEEEEEEEENSB_IJNSB_IJSI_NSC_ILi512EEEEEENSB_IJSD_SV_EEENSB_IJSV_NSC_ILi8192EEEEEEEEEEEEEvEENS12_INSA_13SM90_TMA_LOADENS14_IS16_S18_NSU_INSB_IJNSB_IJS19_S19_EEES1C_S1E_EEENSB_IJS1H_S1I_NSB_IJSV_NSC_ILi4096EEEEEEEEEEEEEvEEEENS_8epilogue10collective6detail29Sm90TmaWarpSpecializedAdapterINS20_15DefaultEpilogueISL_NSB_IJNSB_IJlllEEESD_SV_EEES25_NS1Z_6thread17LinearCombinationISL_Li1EffLNS26_9ScaleType4KindE0ELNS_15FloatRoundStyleE2ESL_EENS_4gemm15EpilogueDefaultEEEEEvvEEEEvNT_6ParamsE,"",@"SHT_CUDA_INFO"
	.sectionflags	@""
	.align	4


	//----- nvinfo : EIATTR_CUDA_API_VERSION
	.align		4
        /*0000*/ 	.byte	0x04, 0x37
        /*0002*/ 	.short	(.L_18 - .L_17)
.L_17:
        /*0004*/ 	.word	0x00000082


	//----- nvinfo : EIATTR_KPARAM_INFO
	.align		4
.L_18:
        /*0008*/ 	.byte	0x04, 0x17
        /*000a*/ 	.short	(.L_20 - .L_19)
.L_19:
        /*000c*/ 	.word	0x00000000
        /*0010*/ 	.short	0x0000
        /*0012*/ 	.short	0x0070
        /*0014*/ 	.byte	0x00, 0xf0, 0x01, 0x0e


	//----- nvinfo : EIATTR_SPARSE_MMA_MASK
	.align		4
.L_20:
        /*0018*/ 	.byte	0x03, 0x50
        /*001a*/ 	.short	0x0000


	//----- nvinfo : EIATTR_MAXREG_COUNT
	.align		4
        /*001c*/ 	.byte	0x03, 0x1b
        /*001e*/ 	.short	0x00ff


	//----- nvinfo : EIATTR_NUM_BARRIERS
	.align		4
        /*0020*/ 	.byte	0x02, 0x4c
        /*0022*/ 	.byte	0x01
	.zero		1


	//----- nvinfo : EIATTR_MERCURY_ISA_VERSION
	.align		4
        /*0024*/ 	.byte	0x03, 0x5f
        /*0026*/ 	.short	0x0101


	//----- nvinfo : EIATTR_COOP_GROUP_MASK_REGIDS
	.align		4
        /*0028*/ 	.byte	0x04, 0x29
        /*002a*/ 	.short	(.L_22 - .L_21)


	//   ....[0]....
.L_21:
        /*002c*/ 	.word	0xffffffff


	//   ....[1]....
        /*0030*/ 	.word	0xffffffff


	//   ....[2]....
        /*0034*/ 	.word	0xffffffff


	//----- nvinfo : EIATTR_COOP_GROUP_INSTR_OFFSETS
	.align		4
.L_22:
        /*0038*/ 	.byte	0x04, 0x28
        /*003a*/ 	.short	(.L_24 - .L_23)


	//   ....[0]....
.L_23:
        /*003c*/ 	.word	0x00000060


	//   ....[1]....
        /*0040*/ 	.word	0x00000070


	//   ....[2]....
        /*0044*/ 	.word	0x00000130


	//----- nvinfo : EIATTR_MBARRIER_INSTR_OFFSETS
	.align		4
.L_24:
        /*0048*/ 	.byte	0x04, 0x39
        /*004a*/ 	.short	(.L_26 - .L_25)


	//   ....[0]....
.L_25:
        /*004c*/ 	.word	0x00000270
        /*0050*/ 	.word	0x000000ff
        /*0054*/ 	.word	0x00036000
        /*0058*/ 	.short	0x0100
        /*005a*/ 	.byte	0x08
	.zero		1


	//   ....[1]....
        /*005c*/ 	.word	0x00000280
        /*0060*/ 	.word	0x000000ff
        /*0064*/ 	.word	0x00036090
        /*0068*/ 	.short	0x0100
        /*006a*/ 	.byte	0x08
	.zero		1


	//   ....[2]....
        /*006c*/ 	.word	0x00000290
        /*0070*/ 	.word	0x000000ff
        /*0074*/ 	.word	0x00036008
        /*0078*/ 	.short	0x0100
        /*007a*/ 	.byte	0x08
	.zero		1


	//   ....[3]....
        /*007c*/ 	.word	0x000002a0
        /*0080*/ 	.word	0x000000ff
        /*0084*/ 	.word	0x00036098
        /*0088*/ 	.short	0x0100
        /*008a*/ 	.byte	0x08
	.zero		1


	//   ....[4]....
        /*008c*/ 	.word	0x000002b0
        /*0090*/ 	.word	0x000000ff
        /*0094*/ 	.word	0x00036010
        /*0098*/ 	.short	0x0100
        /*009a*/ 	.byte	0x08
	.zero		1


	//   ....[5]....
        /*009c*/ 	.word	0x000002c0
        /*00a0*/ 	.word	0x000000ff
        /*00a4*/ 	.word	0x000360a0
        /*00a8*/ 	.short	0x0100
        /*00aa*/ 	.byte	0x08
	.zero		1


	//   ....[6]....
        /*00ac*/ 	.word	0x000002d0
        /*00b0*/ 	.word	0x000000ff
        /*00b4*/ 	.word	0x00036018
        /*00b8*/ 	.short	0x0100
        /*00ba*/ 	.byte	0x08
	.zero		1


	//   ....[7]....
        /*00bc*/ 	.word	0x000002e0
        /*00c0*/ 	.word	0x000000ff
        /*00c4*/ 	.word	0x000360a8
        /*00c8*/ 	.short	0x0100
        /*00ca*/ 	.byte	0x08
	.zero		1


	//   ....[8]....
        /*00cc*/ 	.word	0x000002f0
        /*00d0*/ 	.word	0x000000ff
        /*00d4*/ 	.word	0x00036020
        /*00d8*/ 	.short	0x0100
        /*00da*/ 	.byte	0x08
	.zero		1


	//   ....[9]....
        /*00dc*/ 	.word	0x00000300
        /*00e0*/ 	.word	0x000000ff
        /*00e4*/ 	.word	0x000360b0
        /*00e8*/ 	.short	0x0100
        /*00ea*/ 	.byte	0x08
	.zero		1


	//   ....[10]....
        /*00ec*/ 	.word	0x00000310
        /*00f0*/ 	.word	0x000000ff
        /*00f4*/ 	.word	0x00036028
        /*00f8*/ 	.short	0x0100
        /*00fa*/ 	.byte	0x08
	.zero		1


	//   ....[11]....
        /*00fc*/ 	.word	0x00000320
        /*0100*/ 	.word	0x000000ff
        /*0104*/ 	.word	0x000360b8
        /*0108*/ 	.short	0x0100
        /*010a*/ 	.byte	0x08
	.zero		1


	//   ....[12]....
        /*010c*/ 	.word	0x00000330
        /*0110*/ 	.word	0x000000ff
        /*0114*/ 	.word	0x00036030
        /*0118*/ 	.short	0x0100
        /*011a*/ 	.byte	0x08
	.zero		1


	//   ....[13]....
        /*011c*/ 	.word	0x00000340
        /*0120*/ 	.word	0x000000ff
        /*0124*/ 	.word	0x000360c0
        /*0128*/ 	.short	0x0100
        /*012a*/ 	.byte	0x08
	.zero		1


	//   ....[14]....
        /*012c*/ 	.word	0x00000350
        /*0130*/ 	.word	0x000000ff
        /*0134*/ 	.word	0x00036038
        /*0138*/ 	.short	0x0100
        /*013a*/ 	.byte	0x08
	.zero		1


	//   ....[15]....
        /*013c*/ 	.word	0x00000360
        /*0140*/ 	.word	0x000000ff
        /*0144*/ 	.word	0x000360c8
        /*0148*/ 	.short	0x0100
        /*014a*/ 	.byte	0x08
	.zero		1


	//   ....[16]....
        /*014c*/ 	.word	0x00000370
        /*0150*/ 	.word	0x000000ff
        /*0154*/ 	.word	0x00036040
        /*0158*/ 	.short	0x0100
        /*015a*/ 	.byte	0x08
	.zero		1


	//   ....[17]....
        /*015c*/ 	.word	0x00000380
        /*0160*/ 	.word	0x000000ff
        /*0164*/ 	.word	0x000360d0
        /*0168*/ 	.short	0x0100
        /*016a*/ 	.byte	0x08
	.zero		1


	//   ....[18]....
        /*016c*/ 	.word	0x00000390
        /*0170*/ 	.word	0x000000ff
        /*0174*/ 	.word	0x00036048
        /*0178*/ 	.short	0x0100
        /*017a*/ 	.byte	0x08
	.zero		1


	//   ....[19]....
        /*017c*/ 	.word	0x000003a0
        /*0180*/ 	.word	0x000000ff
        /*0184*/ 	.word	0x000360d8
        /*0188*/ 	.short	0x0100
        /*018a*/ 	.byte	0x08
	.zero		1


	//   ....[20]....
        /*018c*/ 	.word	0x000003b0
        /*0190*/ 	.word	0x000000ff
        /*0194*/ 	.word	0x00036050
        /*0198*/ 	.short	0x0100
        /*019a*/ 	.byte	0x08
	.zero		1


	//   ....[21]....
        /*019c*/ 	.word	0x000003c0
        /*01a0*/ 	.word	0x000000ff
        /*01a4*/ 	.word	0x000360e0
        /*01a8*/ 	.short	0x0100
        /*01aa*/ 	.byte	0x08
	.zero		1


	//   ....[22]....
        /*01ac*/ 	.word	0x000003d0
        /*01b0*/ 	.word	0x000000ff
        /*01b4*/ 	.word	0x00036058
        /*01b8*/ 	.short	0x0100
        /*01ba*/ 	.byte	0x08
	.zero		1


	//   ....[23]....
        /*01bc*/ 	.word	0x000003e0
        /*01c0*/ 	.word	0x000000ff
        /*01c4*/ 	.word	0x000360e8
        /*01c8*/ 	.short	0x0100
        /*01ca*/ 	.byte	0x08
	.zero		1


	//   ....[24]....
        /*01cc*/ 	.word	0x000003f0
        /*01d0*/ 	.word	0x000000ff
        /*01d4*/ 	.word	0x00036060
        /*01d8*/ 	.short	0x0100
        /*01da*/ 	.byte	0x08
	.zero		1


	//   ....[25]....
        /*01dc*/ 	.word	0x00000400
        /*01e0*/ 	.word	0x000000ff
        /*01e4*/ 	.word	0x000360f0
        /*01e8*/ 	.short	0x0100
        /*01ea*/ 	.byte	0x08
	.zero		1


	//   ....[26]....
        /*01ec*/ 	.word	0x00000410
        /*01f0*/ 	.word	0x000000ff
        /*01f4*/ 	.word	0x00036068
        /*01f8*/ 	.short	0x0100
        /*01fa*/ 	.byte	0x08
	.zero		1


	//   ....[27]....
        /*01fc*/ 	.word	0x00000420
        /*0200*/ 	.word	0x000000ff
        /*0204*/ 	.word	0x000360f8
        /*0208*/ 	.short	0x0100
        /*020a*/ 	.byte	0x08
	.zero		1


	//   ....[28]....
        /*020c*/ 	.word	0x00000430
        /*0210*/ 	.word	0x000000ff
        /*0214*/ 	.word	0x00036070
        /*0218*/ 	.short	0x0100
        /*021a*/ 	.byte	0x08
	.zero		1


	//   ....[29]....
        /*021c*/ 	.word	0x00000440
        /*0220*/ 	.word	0x000000ff
        /*0224*/ 	.word	0x00036100
        /*0228*/ 	.short	0x0100
        /*022a*/ 	.byte	0x08
	.zero		1


	//   ....[30]....
        /*022c*/ 	.word	0x00000450
        /*0230*/ 	.word	0x000000ff
        /*0234*/ 	.word	0x00036078
        /*0238*/ 	.short	0x0100
        /*023a*/ 	.byte	0x08
	.zero		1


	//   ....[31]....
        /*023c*/ 	.word	0x00000460
        /*0240*/ 	.word	0x000000ff
        /*0244*/ 	.word	0x00036108
        /*0248*/ 	.short	0x0100
        /*024a*/ 	.byte	0x08
	.zero		1


	//   ....[32]....
        /*024c*/ 	.word	0x00000470
        /*0250*/ 	.word	0x000000ff
        /*0254*/ 	.word	0x00036080
        /*0258*/ 	.short	0x0100
        /*025a*/ 	.byte	0x08
	.zero		1


	//   ....[33]....
        /*025c*/ 	.word	0x00000480
        /*0260*/ 	.word	0x000000ff
        /*0264*/ 	.word	0x00036110
        /*0268*/ 	.short	0x0100
        /*026a*/ 	.byte	0x08
	.zero		1


	//   ....[34]....
        /*026c*/ 	.word	0x00000490
        /*0270*/ 	.word	0x000000ff
        /*0274*/ 	.word	0x00036088
        /*0278*/ 	.short	0x0100
        /*027a*/ 	.byte	0x08
	.zero		1


	//   ....[35]....
        /*027c*/ 	.word	0x000004a0
        /*0280*/ 	.word	0x000000ff
        /*0284*/ 	.word	0x00036118
        /*0288*/ 	.short	0x0100
        /*028a*/ 	.byte	0x08
	.zero		1


	//   ....[36]....
        /*028c*/ 	.word	0x00000b50
        /*0290*/ 	.word	0x00000005
        /*0294*/ 	.word	0x00036000
        /*0298*/ 	.short	0x010a
        /*029a*/ 	.byte	0x3f
	.zero		1


	//   ....[37]....
        /*029c*/ 	.word	0x00000ed0
        /*02a0*/ 	.word	0x00000006
        /*02a4*/ 	.word	0x00036000
        /*02a8*/ 	.short	0x010a
        /*02aa*/ 	.byte	0x3f
	.zero		1


	//   ....[38]....
        /*02ac*/ 	.word	0x000010d0
        /*02b0*/ 	.word	0x000000ff
        /*02b4*/ 	.word	0x00000000
        /*02b8*/ 	.short	0x0101
        /*02ba*/ 	.byte	0x06
	.zero		1


	//   ....[39]....
        /*02bc*/ 	.word	0x000012c0
        /*02c0*/ 	.word	0x00000003
        /*02c4*/ 	.word	0x00000000
        /*02c8*/ 	.short	0x0101
        /*02ca*/ 	.byte	0x3f
	.zero		1


	//   ....[40]....
        /*02cc*/ 	.word	0x00005e60
        /*02d0*/ 	.word	0x0000000c
        /*02d4*/ 	.word	0x00036090
        /*02d8*/ 	.short	0x010a
        /*02da*/ 	.byte	0x3f
	.zero		1


	//   ....[41]....
        /*02dc*/ 	.word	0x00006510
        /*02e0*/ 	.word	0x00000004
        /*02e4*/ 	.word	0x00000000
        /*02e8*/ 	.short	0x010a
        /*02ea*/ 	.byte	0x3f
	.zero		1


	//   ....[42]....
        /*02ec*/ 	.word	0x000065c0
        /*02f0*/ 	.word	0x00000002
        /*02f4*/ 	.word	0x00000000
        /*02f8*/ 	.short	0x010a
        /*02fa*/ 	.byte	0x3f
	.zero		1


	//   ....[43]....
        /*02fc*/ 	.word	0x00006670
        /*0300*/ 	.word	0x00000002
        /*0304*/ 	.word	0x00000000
        /*0308*/ 	.short	0x010a
        /*030a*/ 	.byte	0x3f
	.zero		1


	//   ....[44]....
        /*030c*/ 	.word	0x00006720
        /*0310*/ 	.word	0x00000002
        /*0314*/ 	.word	0x00000000
        /*0318*/ 	.short	0x010a
        /*031a*/ 	.byte	0x3f
	.zero		1


	//   ....[45]....
        /*031c*/ 	.word	0x000067d0
        /*0320*/ 	.word	0x00000002
        /*0324*/ 	.word	0x00000000
        /*0328*/ 	.short	0x010a
        /*032a*/ 	.byte	0x3f
	.zero		1


	//   ....[46]....
        /*032c*/ 	.word	0x00006880
        /*0330*/ 	.word	0x00000002
        /*0334*/ 	.word	0x00000000
        /*0338*/ 	.short	0x010a
        /*033a*/ 	.byte	0x3f
	.zero		1


	//   ....[47]....
        /*033c*/ 	.word	0x00006930
        /*0340*/ 	.word	0x00000002
        /*0344*/ 	.word	0x00000000
        /*0348*/ 	.short	0x010a
        /*034a*/ 	.byte	0x3f
	.zero		1


	//   ....[48]....
        /*034c*/ 	.word	0x000069e0
        /*0350*/ 	.word	0x00000002
        /*0354*/ 	.word	0x00000000
        /*0358*/ 	.short	0x010a
        /*035a*/ 	.byte	0x3f
	.zero		1


	//   ....[49]....
        /*035c*/ 	.word	0x00006a90
        /*0360*/ 	.word	0x00000002
        /*0364*/ 	.word	0x00000000
        /*0368*/ 	.short	0x010a
        /*036a*/ 	.byte	0x3f
	.zero		1


	//   ....[50]....
        /*036c*/ 	.word	0x00006b40
        /*0370*/ 	.word	0x00000002
        /*0374*/ 	.word	0x00000000
        /*0378*/ 	.short	0x010a
        /*037a*/ 	.byte	0x3f
	.zero		1


	//   ....[51]....
        /*037c*/ 	.word	0x00006bf0
        /*0380*/ 	.word	0x00000002
        /*0384*/ 	.word	0x00000000
        /*0388*/ 	.short	0x010a
        /*038a*/ 	.byte	0x3f
	.zero		1


	//   ....[52]....
        /*038c*/ 	.word	0x00006ca0
        /*0390*/ 	.word	0x00000002
        /*0394*/ 	.word	0x00000000
        /*0398*/ 	.short	0x010a
        /*039a*/ 	.byte	0x3f
	.zero		1


	//   ....[53]....
        /*039c*/ 	.word	0x00006d50
        /*03a0*/ 	.word	0x00000002
        /*03a4*/ 	.word	0x00000000
        /*03a8*/ 	.short	0x010a
        /*03aa*/ 	.byte	0x3f
	.zero		1


	//   ....[54]....
        /*03ac*/ 	.word	0x00006e00
        /*03b0*/ 	.word	0x00000002
        /*03b4*/ 	.word	0x00000000
        /*03b8*/ 	.short	0x010a
        /*03ba*/ 	.byte	0x3f
	.zero		1


	//   ....[55]....
        /*03bc*/ 	.word	0x00006eb0
        /*03c0*/ 	.word	0x00000002
        /*03c4*/ 	.word	0x00000000
        /*03c8*/ 	.short	0x010a
        /*03ca*/ 	.byte	0x3f
	.zero		1


	//   ....[56]....
        /*03cc*/ 	.word	0x00006f60
        /*03d0*/ 	.word	0x00000002
        /*03d4*/ 	.word	0x00000000
        /*03d8*/ 	.short	0x010a
        /*03da*/ 	.byte	0x3f
	.zero		1


	//   ....[57]....
        /*03dc*/ 	.word	0x00007010
        /*03e0*/ 	.word	0x00000002
        /*03e4*/ 	.word	0x00000000
        /*03e8*/ 	.short	0x010a
        /*03ea*/ 	.byte	0x3f
	.zero		1


	//   ....[58]....
        /*03ec*/ 	.word	0x000070c0
        /*03f0*/ 	.word	0x00000003
        /*03f4*/ 	.word	0x00000000
        /*03f8*/ 	.short	0x010a
        /*03fa*/ 	.byte	0x3f
	.zero		1


	//----- nvinfo : EIATTR_NUM_MBARRIERS
	.align		4
.L_26:
        /*03fc*/ 	.byte	0x03, 0x38
        /*03fe*/ 	.short	0x0024


	//----- nvinfo : EIATTR_EXIT_INSTR_OFFSETS
	.align		4
        /*0400*/ 	.byte	0x04, 0x1c
        /*0402*/ 	.short	(.L_28 - .L_27)


	//   ....[0]....
.L_27:
        /*0404*/ 	.word	0x00000880


	//   ....[1]....
        /*0408*/ 	.word	0x00001400


	//   ....[2]....
        /*040c*/ 	.word	0x00004bc0


	//   ....[3]....
        /*0410*/ 	.word	0x00004be0


	//   ....[4]....
        /*0414*/ 	.word	0x00005c20


	//   ....[5]....
        /*0418*/ 	.word	0x00005c40


	//   ....[6]....
        /*041c*/ 	.word	0x00005c60


	//   ....[7]....
        /*0420*/ 	.word	0x00006400


	//   ....[8]....
        /*0424*/ 	.word	0x000070f0


	//----- nvinfo : EIATTR_MAX_THREADS
	.align		4
.L_28:
        /*0428*/ 	.byte	0x04, 0x05
        /*042a*/ 	.short	(.L_30 - .L_29)
.L_29:
        /*042c*/ 	.word	0x00000100
        /*0430*/ 	.word	0x00000001
        /*0434*/ 	.word	0x00000001


	//----- nvinfo : EIATTR_CRS_STACK_SIZE
	.align		4
.L_30:
        /*0438*/ 	.byte	0x04, 0x1e
        /*043a*/ 	.short	(.L_32 - .L_31)
.L_31:
        /*043c*/ 	.word	0x00000000


	//----- nvinfo : EIATTR_CBANK_PARAM_SIZE
	.align		4
.L_32:
        /*0440*/ 	.byte	0x03, 0x19
        /*0442*/ 	.short	0x03f0


	//----- nvinfo : EIATTR_PARAM_CBANK
	.align		4
        /*0444*/ 	.byte	0x04, 0x0a
        /*0446*/ 	.short	(.L_34 - .L_33)
	.align		4
.L_33:
        /*0448*/ 	.word	index@(.nv.constant0._ZN7cutlass13device_kernelINS_4conv6kernel13ConvUniversalINS1_16ConvProblemShapeILNS1_8OperatorE0ELi2EEENS1_10collective14CollectiveConvINS1_46MainloopSm90TmaGmmaWarpSpecializedImplicitGemmILS5_0ELi18ELi2EN4cute5tupleIJNSA_1CILi1EEESD_SD_EEENS1_36KernelImplicitTmaWarpSpecializedSm90ELi1EEENSB_IJNSC_ILi128EEENSC_ILi64EEENSB_IJSI_EEEEEENS_12float_e4m3_tESL_NSA_8TiledMMAINSA_8MMA_AtomIJNSA_4SM904GMMA30MMA_64x64x32_F32E4M3E4M3_SS_TNILNSP_7ScaleInE1ELSR_1EEEEEENSA_6LayoutISE_NSB_IJNSC_ILi0EEESV_SV_EEEEENSB_IJNSA_10UnderscoreESY_SY_EEEEENS7_6detail26Sm90ImplicitGemmTileTraitsINSA_20SM90_TMA_LOAD_IM2COLENSA_14ComposedLayoutINSA_7SwizzleILi2ELi4ELi3EEENSA_18smem_ptr_flag_bitsILi8EEENSU_INSB_IJNSB_IJNSC_ILi8EEENSC_ILi16EEEEEENSB_IJSI_SD_EEENSB_IJSD_NSC_ILi18EEEEEEEEENSB_IJNSB_IJSI_NSC_ILi512EEEEEENSB_IJSD_SV_EEENSB_IJSV_NSC_ILi8192EEEEEEEEEEEEEvEENS12_INSA_13SM90_TMA_LOADENS14_IS16_S18_NSU_INSB_IJNSB_IJS19_S19_EEES1C_S1E_EEENSB_IJS1H_S1I_NSB_IJSV_NSC_ILi4096EEEEEEEEEEEEEvEEEENS_8epilogue10collective6detail29Sm90TmaWarpSpecializedAdapterINS20_15DefaultEpilogueISL_NSB_IJNSB_IJlllEEESD_SV_EEES25_NS1Z_6thread17LinearCombinationISL_Li1EffLNS26_9ScaleType4KindE0ELNS_15FloatRoundStyleE2ESL_EENS_4gemm15EpilogueDefaultEEEEEvvEEEEvNT_6ParamsE)
        /*044c*/ 	.short	0x0210
        /*044e*/ 	.short	0x03f0


	//----- nvinfo : EIATTR_SW_WAR
	.align		4
.L_34:
        /*0450*/ 	.byte	0x04, 0x36
        /*0452*/ 	.short	(.L_36 - .L_35)
.L_35:
        /*0454*/ 	.word	0x00000008
.L_36:


//--------------------- .nv.callgraph             --------------------------
	.section	.nv.callgraph,"",@"SHT_CUDA_CALLGRAPH"
	.align	4
	.sectionentsize	8
	.align		4
        /*0000*/ 	.word	0x00000000
	.align		4
        /*0004*/ 	.word	0xffffffff
	.align		4
        /*0008*/ 	.word	0x00000000
	.align		4
        /*000c*/ 	.word	0xfffffffe
	.align		4
        /*0010*/ 	.word	0x00000000
	.align		4
        /*0014*/ 	.word	0xfffffffd
	.align		4
        /*0018*/ 	.word	0x00000000
	.align		4
        /*001c*/ 	.word	0xfffffffc


//--------------------- .nv.constant4             --------------------------
	.section	.nv.constant4,"a",@progbits
	.align	8
	.align		8
.nv.constant4:
        /*0000*/ 	.dword	_ZN39_INTERNAL_31a9988f_4_k_cu_2d103105_26164cuda3std3__45__cpo5beginE
	.align		8
        /*0008*/ 	.dword	_ZN39_INTERNAL_31a9988f_4_k_cu_2d103105_26164cuda3std3__45__cpo3endE
	.align		8
        /*0010*/ 	.dword	_ZN39_INTERNAL_31a9988f_4_k_cu_2d103105_26164cuda3std3__45__cpo6cbeginE
	.align		8
        /*0018*/ 	.dword	_ZN39_INTERNAL_31a9988f_4_k_cu_2d103105_26164cuda3std3__45__cpo4cendE
	.align		8
        /*0020*/ 	.dword	_ZN39_INTERNAL_31a9988f_4_k_cu_2d103105_26164cuda3std3__441_GLOBAL__N__31a9988f_4_k_cu_2d103105_26166ignoreE
	.align		8
        /*0028*/ 	.dword	_ZN39_INTERNAL_31a9988f_4_k_cu_2d103105_26164cuda3std3__419piecewise_constructE
	.align		8
        /*0030*/ 	.dword	_ZN39_INTERNAL_31a9988f_4_k_cu_2d103105_26164cuda3std3__48in_placeE
	.align		8
        /*0038*/ 	.dword	_ZN39_INTERNAL_31a9988f_4_k_cu_2d103105_26164cuda3std6ranges3__45__cpo4swapE
	.align		8
        /*0040*/ 	.dword	_ZN39_INTERNAL_31a9988f_4_k_cu_2d103105_26164cuda3std6ranges3__45__cpo9iter_moveE
	.align		8
        /*0048*/ 	.dword	_ZN39_INTERNAL_31a9988f_4_k_cu_2d103105_26164cute7productE
	.align		8
        /*0050*/ 	.dword	_ZN39_INTERNAL_31a9988f_4_k_cu_2d103105_26164cute1_E


//--------------------- .text._ZN7cutlass13device_kernelINS_4conv6kernel13ConvUniversalINS1_16ConvProblemShapeILNS1_8OperatorE0ELi2EEENS1_10collective14CollectiveConvINS1_46MainloopSm90TmaGmmaWarpSpecializedImplicitGemmILS5_0ELi18ELi2EN4cute5tupleIJNSA_1CILi1EEESD_SD_EEENS1_36KernelImplicitTmaWarpSpecializedSm90ELi1EEENSB_IJNSC_ILi128EEENSC_ILi64EEENSB_IJSI_EEEEEENS_12float_e4m3_tESL_NSA_8TiledMMAINSA_8MMA_AtomIJNSA_4SM904GMMA30MMA_64x64x32_F32E4M3E4M3_SS_TNILNSP_7ScaleInE1ELSR_1EEEEEENSA_6LayoutISE_NSB_IJNSC_ILi0EEESV_SV_EEEEENSB_IJNSA_10UnderscoreESY_SY_EEEEENS7_6detail26Sm90ImplicitGemmTileTraitsINSA_20SM90_TMA_LOAD_IM2COLENSA_14ComposedLayoutINSA_7SwizzleILi2ELi4ELi3EEENSA_18smem_ptr_flag_bitsILi8EEENSU_INSB_IJNSB_IJNSC_ILi8EEENSC_ILi16EEEEEENSB_IJSI_SD_EEENSB_IJSD_NSC_ILi18EEEEEEEEENSB_IJNSB_IJSI_NSC_ILi512EEEEEENSB_IJSD_SV_EEENSB_IJSV_NSC_ILi8192EEEEEEEEEEEEEvEENS12_INSA_13SM90_TMA_LOADENS14_IS16_S18_NSU_INSB_IJNSB_IJS19_S19_EEES1C_S1E_EEENSB_IJS1H_S1I_NSB_IJSV_NSC_ILi4096EEEEEEEEEEEEEvEEEENS_8epilogue10collective6detail29Sm90TmaWarpSpecializedAdapterINS20_15DefaultEpilogueISL_NSB_IJNSB_IJlllEEESD_SV_EEES25_NS1Z_6thread17LinearCombinationISL_Li1EffLNS26_9ScaleType4KindE0ELNS_15FloatRoundStyleE2ESL_EENS_4gemm15EpilogueDefaultEEEEEvvEEEEvNT_6ParamsE --------------------------
	.section	.text._ZN7cutlass13device_kernelINS_4conv6kernel13ConvUniversalINS1_16ConvProblemShapeILNS1_8OperatorE0ELi2EEENS1_10collective14CollectiveConvINS1_46MainloopSm90TmaGmmaWarpSpecializedImplicitGemmILS5_0ELi18ELi2EN4cute5tupleIJNSA_1CILi1EEESD_SD_EEENS1_36KernelImplicitTmaWarpSpecializedSm90ELi1EEENSB_IJNSC_ILi128EEENSC_ILi64EEENSB_IJSI_EEEEEENS_12float_e4m3_tESL_NSA_8TiledMMAINSA_8MMA_AtomIJNSA_4SM904GMMA30MMA_64x64x32_F32E4M3E4M3_SS_TNILNSP_7ScaleInE1ELSR_1EEEEEENSA_6LayoutISE_NSB_IJNSC_ILi0EEESV_SV_EEEEENSB_IJNSA_10UnderscoreESY_SY_EEEEENS7_6detail26Sm90ImplicitGemmTileTraitsINSA_20SM90_TMA_LOAD_IM2COLENSA_14ComposedLayoutINSA_7SwizzleILi2ELi4ELi3EEENSA_18smem_ptr_flag_bitsILi8EEENSU_INSB_IJNSB_IJNSC_ILi8EEENSC_ILi16EEEEEENSB_IJSI_SD_EEENSB_IJSD_NSC_ILi18EEEEEEEEENSB_IJNSB_IJSI_NSC_ILi512EEEEEENSB_IJSD_SV_EEENSB_IJSV_NSC_ILi8192EEEEEEEEEEEEEvEENS12_INSA_13SM90_TMA_LOADENS14_IS16_S18_NSU_INSB_IJNSB_IJS19_S19_EEES1C_S1E_EEENSB_IJS1H_S1I_NSB_IJSV_NSC_ILi4096EEEEEEEEEEEEEvEEEENS_8epilogue10collective6detail29Sm90TmaWarpSpecializedAdapterINS20_15DefaultEpilogueISL_NSB_IJNSB_IJlllEEESD_SV_EEES25_NS1Z_6thread17LinearCombinationISL_Li1EffLNS26_9ScaleType4KindE0ELNS_15FloatRoundStyleE2ESL_EENS_4gemm15EpilogueDefaultEEEEEvvEEEEvNT_6ParamsE,"ax",@progbits
	.align	128
.text._ZN7cutlass13device_kernelINS_4conv6kernel13ConvUniversalINS1_16ConvProblemShapeILNS1_8OperatorE0ELi2EEENS1_10collective14CollectiveConvINS1_46MainloopSm90TmaGmmaWarpSpecializedImplicitGemmILS5_0ELi18ELi2EN4cute5tupleIJNSA_1CILi1EEESD_SD_EEENS1_36KernelImplicitTmaWarpSpecializedSm90ELi1EEENSB_IJNSC_ILi128EEENSC_ILi64EEENSB_IJSI_EEEEEENS_12float_e4m3_tESL_NSA_8TiledMMAINSA_8MMA_AtomIJNSA_4SM904GMMA30MMA_64x64x32_F32E4M3E4M3_SS_TNILNSP_7ScaleInE1ELSR_1EEEEEENSA_6LayoutISE_NSB_IJNSC_ILi0EEESV_SV_EEEEENSB_IJNSA_10UnderscoreESY_SY_EEEEENS7_6detail26Sm90ImplicitGemmTileTraitsINSA_20SM90_TMA_LOAD_IM2COLENSA_14ComposedLayoutINSA_7SwizzleILi2ELi4ELi3EEENSA_18smem_ptr_flag_bitsILi8EEENSU_INSB_IJNSB_IJNSC_ILi8EEENSC_ILi16EEEEEENSB_IJSI_SD_EEENSB_IJSD_NSC_ILi18EEEEEEEEENSB_IJNSB_IJSI_NSC_ILi512EEEEEENSB_IJSD_SV_EEENSB_IJSV_NSC_ILi8192EEEEEEEEEEEEEvEENS12_INSA_13SM90_TMA_LOADENS14_IS16_S18_NSU_INSB_IJNSB_IJS19_S19_EEES1C_S1E_EEENSB_IJS1H_S1I_NSB_IJSV_NSC_ILi4096EEEEEEEEEEEEEvEEEENS_8epilogue10collective6detail29Sm90TmaWarpSpecializedAdapterINS20_15DefaultEpilogueISL_NSB_IJNSB_IJlllEEESD_SV_EEES25_NS1Z_6thread17LinearCombinationISL_Li1EffLNS26_9ScaleType4KindE0ELNS_15FloatRoundStyleE2ESL_EENS_4gemm15EpilogueDefaultEEEEEvvEEEEvNT_6ParamsE:
        .type           _ZN7cutlass13device_kernelINS_4conv6kernel13ConvUniversalINS1_16ConvProblemShapeILNS1_8OperatorE0ELi2EEENS1_10collective14CollectiveConvINS1_46MainloopSm90TmaGmmaWarpSpecializedImplicitGemmILS5_0ELi18ELi2EN4cute5tupleIJNSA_1CILi1EEESD_SD_EEENS1_36KernelImplicitTmaWarpSpecializedSm90ELi1EEENSB_IJNSC_ILi128EEENSC_ILi64EEENSB_IJSI_EEEEEENS_12float_e4m3_tESL_NSA_8TiledMMAINSA_8MMA_AtomIJNSA_4SM904GMMA30MMA_64x64x32_F32E4M3E4M3_SS_TNILNSP_7ScaleInE1ELSR_1EEEEEENSA_6LayoutISE_NSB_IJNSC_ILi0EEESV_SV_EEEEENSB_IJNSA_10UnderscoreESY_SY_EEEEENS7_6detail26Sm90ImplicitGemmTileTraitsINSA_20SM90_TMA_LOAD_IM2COLENSA_14ComposedLayoutINSA_7SwizzleILi2ELi4ELi3EEENSA_18smem_ptr_flag_bitsILi8EEENSU_INSB_IJNSB_IJNSC_ILi8EEENSC_ILi16EEEEEENSB_IJSI_SD_EEENSB_IJSD_NSC_ILi18EEEEEEEEENSB_IJNSB_IJSI_NSC_ILi512EEEEEENSB_IJSD_SV_EEENSB_IJSV_NSC_ILi8192EEEEEEEEEEEEEvEENS12_INSA_13SM90_TMA_LOADENS14_IS16_S18_NSU_INSB_IJNSB_IJS19_S19_EEES1C_S1E_EEENSB_IJS1H_S1I_NSB_IJSV_NSC_ILi4096EEEEEEEEEEEEEvEEEENS_8epilogue10collective6detail29Sm90TmaWarpSpecializedAdapterINS20_15DefaultEpilogueISL_NSB_IJNSB_IJlllEEESD_SV_EEES25_NS1Z_6thread17LinearCombinationISL_Li1EffLNS26_9ScaleType4KindE0ELNS_15FloatRoundStyleE2ESL_EENS_4gemm15EpilogueDefaultEEEEEvvEEEEvNT_6ParamsE,@function
        .size           _ZN7cutlass13device_kernelINS_4conv6kernel13ConvUniversalINS1_16ConvProblemShapeILNS1_8OperatorE0ELi2EEENS1_10collective14CollectiveConvINS1_46MainloopSm90TmaGmmaWarpSpecializedImplicitGemmILS5_0ELi18ELi2EN4cute5tupleIJNSA_1CILi1EEESD_SD_EEENS1_36KernelImplicitTmaWarpSpecializedSm90ELi1EEENSB_IJNSC_ILi128EEENSC_ILi64EEENSB_IJSI_EEEEEENS_12float_e4m3_tESL_NSA_8TiledMMAINSA_8MMA_AtomIJNSA_4SM904GMMA30MMA_64x64x32_F32E4M3E4M3_SS_TNILNSP_7ScaleInE1ELSR_1EEEEEENSA_6LayoutISE_NSB_IJNSC_ILi0EEESV_SV_EEEEENSB_IJNSA_10UnderscoreESY_SY_EEEEENS7_6detail26Sm90ImplicitGemmTileTraitsINSA_20SM90_TMA_LOAD_IM2COLENSA_14ComposedLayoutINSA_7SwizzleILi2ELi4ELi3EEENSA_18smem_ptr_flag_bitsILi8EEENSU_INSB_IJNSB_IJNSC_ILi8EEENSC_ILi16EEEEEENSB_IJSI_SD_EEENSB_IJSD_NSC_ILi18EEEEEEEEENSB_IJNSB_IJSI_NSC_ILi512EEEEEENSB_IJSD_SV_EEENSB_IJSV_NSC_ILi8192EEEEEEEEEEEEEvEENS12_INSA_13SM90_TMA_LOADENS14_IS16_S18_NSU_INSB_IJNSB_IJS19_S19_EEES1C_S1E_EEENSB_IJS1H_S1I_NSB_IJSV_NSC_ILi4096EEEEEEEEEEEEEvEEEENS_8epilogue10collective6detail29Sm90TmaWarpSpecializedAdapterINS20_15DefaultEpilogueISL_NSB_IJNSB_IJlllEEESD_SV_EEES25_NS1Z_6thread17LinearCombinationISL_Li1EffLNS26_9ScaleType4KindE0ELNS_15FloatRoundStyleE2ESL_EENS_4gemm15EpilogueDefaultEEEEEvvEEEEvNT_6ParamsE,(.L_x_176 - _ZN7cutlass13device_kernelINS_4conv6kernel13ConvUniversalINS1_16ConvProblemShapeILNS1_8OperatorE0ELi2EEENS1_10collective14CollectiveConvINS1_46MainloopSm90TmaGmmaWarpSpecializedImplicitGemmILS5_0ELi18ELi2EN4cute5tupleIJNSA_1CILi1EEESD_SD_EEENS1_36KernelImplicitTmaWarpSpecializedSm90ELi1EEENSB_IJNSC_ILi128EEENSC_ILi64EEENSB_IJSI_EEEEEENS_12float_e4m3_tESL_NSA_8TiledMMAINSA_8MMA_AtomIJNSA_4SM904GMMA30MMA_64x64x32_F32E4M3E4M3_SS_TNILNSP_7ScaleInE1ELSR_1EEEEEENSA_6LayoutISE_NSB_IJNSC_ILi0EEESV_SV_EEEEENSB_IJNSA_10UnderscoreESY_SY_EEEEENS7_6detail26Sm90ImplicitGemmTileTraitsINSA_20SM90_TMA_LOAD_IM2COLENSA_14ComposedLayoutINSA_7SwizzleILi2ELi4ELi3EEENSA_18smem_ptr_flag_bitsILi8EEENSU_INSB_IJNSB_IJNSC_ILi8EEENSC_ILi16EEEEEENSB_IJSI_SD_EEENSB_IJSD_NSC_ILi18EEEEEEEEENSB_IJNSB_IJSI_NSC_ILi512EEEEEENSB_IJSD_SV_EEENSB_IJSV_NSC_ILi8192EEEEEEEEEEEEEvEENS12_INSA_13SM90_TMA_LOADENS14_IS16_S18_NSU_INSB_IJNSB_IJS19_S19_EEES1C_S1E_EEENSB_IJS1H_S1I_NSB_IJSV_NSC_ILi4096EEEEEEEEEEEEEvEEEENS_8epilogue10collective6detail29Sm90TmaWarpSpecializedAdapterINS20_15DefaultEpilogueISL_NSB_IJNSB_IJlllEEESD_SV_EEES25_NS1Z_6thread17LinearCombinationISL_Li1EffLNS26_9ScaleType4KindE0ELNS_15FloatRoundStyleE2ESL_EENS_4gemm15EpilogueDefaultEEEEEvvEEEEvNT_6ParamsE)
        .other          _ZN7cutlass13device_kernelINS_4conv6kernel13ConvUniversalINS1_16ConvProblemShapeILNS1_8OperatorE0ELi2EEENS1_10collective14CollectiveConvINS1_46MainloopSm90TmaGmmaWarpSpecializedImplicitGemmILS5_0ELi18ELi2EN4cute5tupleIJNSA_1CILi1EEESD_SD_EEENS1_36KernelImplicitTmaWarpSpecializedSm90ELi1EEENSB_IJNSC_ILi128EEENSC_ILi64EEENSB_IJSI_EEEEEENS_12float_e4m3_tESL_NSA_8TiledMMAINSA_8MMA_AtomIJNSA_4SM904GMMA30MMA_64x64x32_F32E4M3E4M3_SS_TNILNSP_7ScaleInE1ELSR_1EEEEEENSA_6LayoutISE_NSB_IJNSC_ILi0EEESV_SV_EEEEENSB_IJNSA_10UnderscoreESY_SY_EEEEENS7_6detail26Sm90ImplicitGemmTileTraitsINSA_20SM90_TMA_LOAD_IM2COLENSA_14ComposedLayoutINSA_7SwizzleILi2ELi4ELi3EEENSA_18smem_ptr_flag_bitsILi8EEENSU_INSB_IJNSB_IJNSC_ILi8EEENSC_ILi16EEEEEENSB_IJSI_SD_EEENSB_IJSD_NSC_ILi18EEEEEEEEENSB_IJNSB_IJSI_NSC_ILi512EEEEEENSB_IJSD_SV_EEENSB_IJSV_NSC_ILi8192EEEEEEEEEEEEEvEENS12_INSA_13SM90_TMA_LOADENS14_IS16_S18_NSU_INSB_IJNSB_IJS19_S19_EEES1C_S1E_EEENSB_IJS1H_S1I_NSB_IJSV_NSC_ILi4096EEEEEEEEEEEEEvEEEENS_8epilogue10collective6detail29Sm90TmaWarpSpecializedAdapterINS20_15DefaultEpilogueISL_NSB_IJNSB_IJlllEEESD_SV_EEES25_NS1Z_6thread17LinearCombinationISL_Li1EffLNS26_9ScaleType4KindE0ELNS_15FloatRoundStyleE2ESL_EENS_4gemm15EpilogueDefaultEEEEEvvEEEEvNT_6ParamsE,@"STO_CUDA_ENTRY STV_DEFAULT"
_ZN7cutlass13device_kernelINS_4conv6kernel13ConvUniversalINS1_16ConvProblemShapeILNS1_8OperatorE0ELi2EEENS1_10collective14CollectiveConvINS1_46MainloopSm90TmaGmmaWarpSpecializedImplicitGemmILS5_0ELi18ELi2EN4cute5tupleIJNSA_1CILi1EEESD_SD_EEENS1_36KernelImplicitTmaWarpSpecializedSm90ELi1EEENSB_IJNSC_ILi128EEENSC_ILi64EEENSB_IJSI_EEEEEENS_12float_e4m3_tESL_NSA_8TiledMMAINSA_8MMA_AtomIJNSA_4SM904GMMA30MMA_64x64x32_F32E4M3E4M3_SS_TNILNSP_7ScaleInE1ELSR_1EEEEEENSA_6LayoutISE_NSB_IJNSC_ILi0EEESV_SV_EEEEENSB_IJNSA_10UnderscoreESY_SY_EEEEENS7_6detail26Sm90ImplicitGemmTileTraitsINSA_20SM90_TMA_LOAD_IM2COLENSA_14ComposedLayoutINSA_7SwizzleILi2ELi4ELi3EEENSA_18smem_ptr_flag_bitsILi8EEENSU_INSB_IJNSB_IJNSC_ILi8EEENSC_ILi16EEEEEENSB_IJSI_SD_EEENSB_IJSD_NSC_ILi18EEEEEEEEENSB_IJNSB_IJSI_NSC_ILi512EEEEEENSB_IJSD_SV_EEENSB_IJSV_NSC_ILi8192EEEEEEEEEEEEEvEENS12_INSA_13SM90_TMA_LOADENS14_IS16_S18_NSU_INSB_IJNSB_IJS19_S19_EEES1C_S1E_EEENSB_IJS1H_S1I_NSB_IJSV_NSC_ILi4096EEEEEEEEEEEEEvEEEENS_8epilogue10collective6detail29Sm90TmaWarpSpecializedAdapterINS20_15DefaultEpilogueISL_NSB_IJNSB_IJlllEEESD_SV_EEES25_NS1Z_6thread17LinearCombinationISL_Li1EffLNS26_9ScaleType4KindE0ELNS_15FloatRoundStyleE2ESL_EENS_4gemm15EpilogueDefaultEEEEEvvEEEEvNT_6ParamsE:
[----:B------:R-:W-:Y:S01]  /*0000*/  LDC R1, c[0x0][0x28] ;  /* 0x00000a00ff017b82 */ /* 0x000fe20000000800 */
[----:B------:R-:W0:Y:S01]  /*0010*/  S2R R10, SR_TID.X ;  /* 0x00000000000a7919 */ /* 0x000e220000002100 */
[----:B------:R-:W-:Y:S01]  /*0020*/  ELECT P0, URZ, PT ;  /* 0x00000000003f782f */ /* 0x000fe20003800000 */
[----:B------:R-:W-:Y:S01]  /*0030*/  BSSY B0, `(.L_x_0) ;  /* 0x000000f000007945 */ /* 0x000fe20003800000 */
[--C-:B0-----:R-:W-:Y:S02]  /*0040*/  SHF.R.U32.HI R0, RZ, 0x5, R10.reuse ;  /* 0x00000005ff007819 */ /* 0x101fe4000001160a */
[----:B------:R-:W-:-:S03]  /*0050*/  SHF.R.U32.HI R3, RZ, 0x7, R10 ;  /* 0x00000007ff037819 */ /* 0x000fc6000001160a */
[----:B------:R-:W0:Y:S04]  /*0060*/  SHFL.IDX PT, R2, R0, RZ, 0x1f ;  /* 0x00001fff00027589 */ /* 0x000e2800000e0000 */
[----:B------:R1:W2:Y:S01]  /*0070*/  SHFL.IDX PT, R7, R3, RZ, 0x1f ;  /* 0x00001fff03077589 */ /* 0x0002a200000e0000 */
[----:B0-----:R-:W-:-:S13]  /*0080*/  ISETP.NE.OR P0, PT, R2, RZ, !P0 ;  /* 0x000000ff0200720c */ /* 0x001fda0004705670 */
[----:B-12---:R-:W-:Y:S05]  /*0090*/  @P0 BRA `(.L_x_1) ;  /* 0x0000000000200947 */ /* 0x006fea0003800000 */
[----:B------:R-:W-:Y:S02]  /*00a0*/  ULDC.64 UR4, c[0x0][0x198] ;  /* 0x0000660000047ab9 */ /* 0x000fe40000000a00 */
[----:B------:R-:W-:Y:S02]  /*00b0*/  UIADD3 UR6, UP0, UR4, 0xf0, URZ ;  /* 0x000000f004067890 */ /* 0x000fe4000ff1e03f */
[----:B------:R-:W-:Y:S02]  /*00c0*/  UIADD3 UR4, UP1, UR4, 0x1f0, URZ ;  /* 0x000001f004047890 */ /* 0x000fe4000ff3e03f */
[----:B------:R-:W-:Y:S02]  /*00d0*/  UIADD3.X UR7, URZ, UR5, URZ, UP0, !UPT ;  /* 0x000000053f077290 */ /* 0x000fe400087fe43f */
[----:B------:R-:W-:-:S07]  /*00e0*/  UIADD3.X UR5, URZ, UR5, URZ, UP1, !UPT ;  /* 0x000000053f057290 */ /* 0x000fce0008ffe43f */
[----:B------:R0:W-:Y:S02]  /*00f0*/  UTMACCTL.PF [UR6] ;  /* 0x00000000060079b9 */ /* 0x0001e40008040000 */
[----:B------:R0:W-:Y:S02]  /*0100*/  UTMACCTL.PF [UR4] ;  /* 0x00000000040079b9 */ /* 0x0001e40008040000 */
[----:B0-----:R-:W-:Y:S01]  /*0110*/  NOP ;  /* 0x0000000000007918 */ /* 0x001fe20000000000 */
.L_x_1:
[----:B------:R-:W-:Y:S05]  /*0120*/  BSYNC B0 ;  /* 0x0000000000007941 */ /* 0x000fea0003800000 */
.L_x_0:
[----:B------:R-:W0:Y:S01]  /*0130*/  SHFL.IDX PT, R0, R0, RZ, 0x1f ;  /* 0x00001fff00007589 */ /* 0x000e2200000e0000 */
[----:B------:R-:W-:-:S04]  /*0140*/  SHF.R.S32.HI R3, RZ, 0x1f, R2 ;  /* 0x0000001fff037819 */ /* 0x000fc80000011402 */
[----:B------:R-:W-:Y:S02]  /*0150*/  LEA.HI R3, R3, R2, RZ, 0x2 ;  /* 0x0000000203037211 */ /* 0x000fe400078f10ff */
[----:B0-----:R-:W-:-:S13]  /*0160*/  ISETP.NE.AND P0, PT, R0, RZ, PT ;  /* 0x000000ff0000720c */ /* 0x001fda0003f05270 */
[----:B------:R-:W-:Y:S05]  /*0170*/  @P0 BRA `(.L_x_2) ;  /* 0x0000000000d40947 */ /* 0x000fea0003800000 */
[----:B------:R-:W-:Y:S01]  /*0180*/  ELECT P0, URZ, PT ;  /* 0x00000000003f782f */ /* 0x000fe20003800000 */
[----:B------:R-:W-:-:S12]  /*0190*/  BSSY B0, `(.L_x_2) ;  /* 0x0000033000007945 */ /* 0x000fd80003800000 */
[----:B------:R-:W-:Y:S05]  /*01a0*/  @!P0 BRA `(.L_x_3) ;  /* 0x0000000000c48947 */ /* 0x000fea0003800000 */
[----:B------:R-:W0:Y:S01]  /*01b0*/  S2UR UR8, SR_CgaCtaId ;  /* 0x00000000000879c3 */ /* 0x000e220000008800 */
[----:B------:R-:W-:Y:S01]  /*01c0*/  UMOV UR4, 0x400 ;  /* 0x0000040000047882 */ /* 0x000fe20000000000 */
[----:B------:R-:W-:Y:S01]  /*01d0*/  UMOV UR5, 0x1 ;  /* 0x0000000100057882 */ /* 0x000fe20000000000 */
[----:B------:R-:W-:Y:S02]  /*01e0*/  UMOV UR6, 0x80 ;  /* 0x0000008000067882 */ /* 0x000fe40000000000 */
[----:B------:R-:W-:-:S04]  /*01f0*/  UIADD3 UR6, -UR6, 0x100000, URZ ;  /* 0x0010000006067890 */ /* 0x000fc8000fffe13f */
[----:B------:R-:W-:Y:S02]  /*0200*/  USHF.L.U32 UR7, UR6, 0xb, URZ ;  /* 0x0000000b06077899 */ /* 0x000fe4000800063f */
[----:B------:R-:W-:Y:S02]  /*0210*/  USHF.L.U32 UR6, UR6, 0x1, URZ ;  /* 0x0000000106067899 */ /* 0x000fe4000800063f */
[----:B0-----:R-:W-:Y:S02]  /*0220*/  ULEA UR8, UR8, UR4, 0x18 ;  /* 0x0000000408087291 */ /* 0x001fe4000f8ec03f */
[----:B------:R-:W-:-:S04]  /*0230*/  UIADD3 UR4, -UR5, 0x100000, URZ ;  /* 0x0010000005047890 */ /* 0x000fc8000fffe13f */
[----:B------:R-:W-:Y:S02]  /*0240*/  USHF.L.U32 UR5, UR4, 0xb, URZ ;  /* 0x0000000b04057899 */ /* 0x000fe4000800063f */
[----:B------:R-:W-:Y:S01]  /*0250*/  USHF.L.U32 UR4, UR4, 0x1, URZ ;  /* 0x0000000104047899 */ /* 0x000fe2000800063f */
[----:B------:R-:W0:Y:S11]  /*0260*/  FENCE.VIEW.ASYNC.S ;  /* 0x00000000000073c6 */ /* 0x000e360000000000 */
[----:B0-----:R0:W1:Y:S01]  /*0270*/  SYNCS.EXCH.64 URZ, [UR8+0x36000], UR4 ;  /* 0x03600004083f75b2 */ /* 0x0010620008000100 */
[----:B------:R0:W2:Y:S01]  /*0280*/  SYNCS.EXCH.64 URZ, [UR8+0x36090], UR6 ;  /* 0x03609006083f75b2 */ /* 0x0000a20008000100 */
[----:B------:R0:W3:Y:S01]  /*0290*/  SYNCS.EXCH.64 URZ, [UR8+0x36008], UR4 ;  /* 0x03600804083f75b2 */ /* 0x0000e20008000100 */
[----:B------:R0:W4:Y:S01]  /*02a0*/  SYNCS.EXCH.64 URZ, [UR8+0x36098], UR6 ;  /* 0x03609806083f75b2 */ /* 0x0001220008000100 */
[----:B------:R0:W0:Y:S01]  /*02b0*/  SYNCS.EXCH.64 URZ, [UR8+0x36010], UR4 ;  /* 0x03601004083f75b2 */ /* 0x0000220008000100 */
        /* <DEDUP_REMOVED lines=31> */
[----:B-1234-:R-:W-:Y:S01]  /*04b0*/  NOP ;  /* 0x0000000000007918 */ /* 0x01efe20000000000 */
.L_x_3:
[----:B0-----:R-:W-:Y:S05]  /*04c0*/  BSYNC B0 ;  /* 0x0000000000007941 */ /* 0x001fea0003800000 */
.L_x_2:
[----:B------:R-:W-:Y:S01]  /*04d0*/  ULDC.64 UR4, c[0x0][0x598] ;  /* 0x0001660000047ab9 */ /* 0x000fe20000000a00 */
[----:B------:R-:W-:Y:S01]  /*04e0*/  LOP3.LUT R3, R3, 0xfffffffc, RZ, 0xc0, !PT ;  /* 0xfffffffc03037812 */ /* 0x000fe200078ec0ff */
[----:B------:R-:W-:Y:S01]  /*04f0*/  NOP ;  /* 0x0000000000007918 */ /* 0x000fe20000000000 */
[----:B------:R-:W-:Y:S01]  /*0500*/  ISETP.NE.U32.AND P0, PT, RZ, UR4, PT ;  /* 0x00000004ff007c0c */ /* 0x000fe2000bf05070 */
[----:B------:R-:W-:Y:S01]  /*0510*/  NOP ;  /* 0x0000000000007918 */ /* 0x000fe20000000000 */
[----:B------:R-:W-:Y:S01]  /*0520*/  BAR.SYNC.DEFER_BLOCKING 0x0 ;  /* 0x0000000000007b1d */ /* 0x000fe20000010000 */
[----:B------:R-:W-:Y:S01]  /*0530*/  IMAD.IADD R6, R2, 0x1, -R3 ;  /* 0x0000000102067824 */ /* 0x000fe200078e0a03 */
[----:B------:R-:W-:Y:S02]  /*0540*/  ISETP.NE.AND.EX P0, PT, RZ, UR5, PT, P0 ;  /* 0x00000005ff007c0c */ /* 0x000fe4000bf05300 */
[C---:B------:R-:W-:Y:S02]  /*0550*/  ISETP.NE.AND P2, PT, R7.reuse, 0x1, PT ;  /* 0x000000010700780c */ /* 0x040fe40003f45270 */
[----:B------:R-:W-:Y:S01]  /*0560*/  LOP3.LUT P1, RZ, R7, R6, RZ, 0xfc, !PT ;  /* 0x0000000607ff7212 */ /* 0x000fe2000782fcff */
[----:B------:R-:W-:-:S03]  /*0570*/  ULDC.64 UR12, c[0x0][0x208] ;  /* 0x00008200000c7ab9 */ /* 0x000fc60000000a00 */
[----:B------:R-:W-:-:S04]  /*0580*/  SEL R2, RZ, 0x1, P1 ;  /* 0x00000001ff027807 */ /* 0x000fc80000800000 */
[----:B------:R-:W-:Y:S01]  /*0590*/  SEL R2, R2, 0x2, P2 ;  /* 0x0000000202027807 */ /* 0x000fe20001000000 */
[----:B------:R-:W-:Y:S06]  /*05a0*/  @!P0 BRA `(.L_x_4) ;  /* 0x00000000001c8947 */ /* 0x000fec0003800000 */
[----:B------:R-:W0:Y:S02]  /*05b0*/  LDC.64 R4, c[0x0][0x598] ;  /* 0x00016600ff047b82 */ /* 0x000e240000000a00 */
[----:B0-----:R-:W2:Y:S02]  /*05c0*/  LDG.E.64 R4, desc[UR12][R4.64] ;  /* 0x0000000c04047981 */ /* 0x001ea4000c1e1b00 */
[----:B--2---:R-:W-:-:S04]  /*05d0*/  ISETP.NE.U32.AND P0, PT, R4, RZ, PT ;  /* 0x000000ff0400720c */ /* 0x004fc80003f05070 */
[----:B------:R-:W-:-:S13]  /*05e0*/  ISETP.NE.AND.EX P0, PT, R5, RZ, PT, P0 ;  /* 0x000000ff0500720c */ /* 0x000fda0003f05300 */
[----:B------:R-:W-:Y:S05]  /*05f0*/  @!P0 BRA `(.L_x_4) ;  /* 0x0000000000088947 */ /* 0x000fea0003800000 */
[----:B------:R2:W5:Y:S01]  /*0600*/  LD.E R8, desc[UR12][R4.64] ;  /* 0x0000000c04087980 */ /* 0x000562000c101900 */
[----:B------:R-:W-:Y:S05]  /*0610*/  BRA `(.L_x_5) ;  /* 0x0000000000207947 */ /* 0x000fea0003800000 */
.L_x_4:
[----:B------:R-:W-:Y:S02]  /*0620*/  ULDC.64 UR4, c[0x0][0x588] ;  /* 0x0001620000047ab9 */ /* 0x000fe40000000a00 */
[----:B------:R-:W-:-:S04]  /*0630*/  ISETP.NE.U32.AND P0, PT, RZ, UR4, PT ;  /* 0x00000004ff007c0c */ /* 0x000fc8000bf05070 */
[----:B------:R-:W-:-:S13]  /*0640*/  ISETP.NE.AND.EX P0, PT, RZ, UR5, PT, P0 ;  /* 0x00000005ff007c0c */ /* 0x000fda000bf05300 */
[----:B------:R-:W-:Y:S05]  /*0650*/  @!P0 BRA `(.L_x_6) ;  /* 0x00000000000c8947 */ /* 0x000fea0003800000 */
[----:B------:R-:W0:Y:S02]  /*0660*/  LDC.64 R8, c[0x0][0x588] ;  /* 0x00016200ff087b82 */ /* 0x000e240000000a00 */
[----:B0-----:R0:W5:Y:S01]  /*0670*/  LDG.E R8, desc[UR12][R8.64] ;  /* 0x0000000c08087981 */ /* 0x001162000c1e1900 */
[----:B------:R-:W-:Y:S05]  /*0680*/  BRA `(.L_x_5) ;  /* 0x0000000000047947 */ /* 0x000fea0003800000 */
.L_x_6:
[----:B------:R-:W1:Y:S02]  /*0690*/  LDC R8, c[0x0][0x580] ;  /* 0x00016000ff087b82 */ /* 0x000e640000000800 */
.L_x_5:
[----:B------:R-:W-:Y:S02]  /*06a0*/  ULDC.64 UR4, c[0x0][0x5a0] ;  /* 0x0001680000047ab9 */ /* 0x000fe40000000a00 */
[----:B------:R-:W-:-:S04]  /*06b0*/  ISETP.NE.U32.AND P0, PT, RZ, UR4, PT ;  /* 0x00000004ff007c0c */ /* 0x000fc8000bf05070 */
[----:B------:R-:W-:-:S13]  /*06c0*/  ISETP.NE.AND.EX P0, PT, RZ, UR5, PT, P0 ;  /* 0x00000005ff007c0c */ /* 0x000fda000bf05300 */
[----:B------:R-:W-:Y:S05]  /*06d0*/  @!P0 BRA `(.L_x_7) ;  /* 0x00000000001c8947 */ /* 0x000fea0003800000 */
[----:B--2---:R-:W2:Y:S02]  /*06e0*/  LDC.64 R4, c[0x0][0x5a0] ;  /* 0x00016800ff047b82 */ /* 0x004ea40000000a00 */
[----:B--2---:R-:W2:Y:S02]  /*06f0*/  LDG.E.64 R4, desc[UR12][R4.64] ;  /* 0x0000000c04047981 */ /* 0x004ea4000c1e1b00 */
[----:B--2---:R-:W-:-:S04]  /*0700*/  ISETP.NE.U32.AND P0, PT, R4, RZ, PT ;  /* 0x000000ff0400720c */ /* 0x004fc80003f05070 */
[----:B------:R-:W-:-:S13]  /*0710*/  ISETP.NE.AND.EX P0, PT, R5, RZ, PT, P0 ;  /* 0x000000ff0500720c */ /* 0x000fda0003f05300 */
[----:B------:R-:W-:Y:S05]  /*0720*/  @!P0 BRA `(.L_x_7) ;  /* 0x0000000000088947 */ /* 0x000fea0003800000 */
[----:B------:R2:W5:Y:S01]  /*0730*/  LD.E R0, desc[UR12][R4.64] ;  /* 0x0000000c04007980 */ /* 0x000562000c101900 */
[----:B------:R-:W-:Y:S05]  /*0740*/  BRA `(.L_x_8) ;  /* 0x0000000000207947 */ /* 0x000fea0003800000 */
.L_x_7:
[----:B------:R-:W-:Y:S02]  /*0750*/  ULDC.64 UR4, c[0x0][0x590] ;  /* 0x0001640000047ab9 */ /* 0x000fe40000000a00 */
[----:B------:R-:W-:-:S04]  /*0760*/  ISETP.NE.U32.AND P0, PT, RZ, UR4, PT ;  /* 0x00000004ff007c0c */ /* 0x000fc8000bf05070 */
[----:B------:R-:W-:-:S13]  /*0770*/  ISETP.NE.AND.EX P0, PT, RZ, UR5, PT, P0 ;  /* 0x00000005ff007c0c */ /* 0x000fda000bf05300 */
[----:B------:R-:W-:Y:S05]  /*0780*/  @!P0 BRA `(.L_x_9) ;  /* 0x00000000000c8947 */ /* 0x000fea0003800000 */
[----:B--2---:R-:W2:Y:S02]  /*0790*/  LDC.64 R4, c[0x0][0x590] ;  /* 0x00016400ff047b82 */ /* 0x004ea40000000a00 */
[----:B--2---:R4:W5:Y:S01]  /*07a0*/  LDG.E R0, desc[UR12][R4.64] ;  /* 0x0000000c04007981 */ /* 0x004962000c1e1900 */
[----:B------:R-:W-:Y:S05]  /*07b0*/  BRA `(.L_x_8) ;  /* 0x0000000000047947 */ /* 0x000fea0003800000 */
.L_x_9:
[----:B------:R-:W3:Y:S02]  /*07c0*/  LDC R0, c[0x0][0x584] ;  /* 0x00016100ff007b82 */ /* 0x000ee40000000800 */
.L_x_8:
[----:B------:R-:W0:Y:S01]  /*07d0*/  LDC R3, c[0x0][0x3c4] ;  /* 0x0000f100ff037b82 */ /* 0x000e220000000800 */
[----:B------:R-:W-:-:S07]  /*07e0*/  ISETP.NE.AND P0, PT, R7, RZ, PT ;  /* 0x000000ff0700720c */ /* 0x000fce0003f05270 */
[----:B------:R-:W1:Y:S01]  /*07f0*/  LDC.64 R12, c[0x0][0x3c8] ;  /* 0x0000f200ff0c7b82 */ /* 0x000e620000000a00 */
[----:B0-----:R-:W-:-:S05]  /*0800*/  VIADD R3, R3, 0x3f ;  /* 0x0000003f03037836 */ /* 0x001fca0000000000 */
[----:B--2-4-:R-:W-:-:S04]  /*0810*/  SHF.R.S32.HI R4, RZ, 0x1f, R3 ;  /* 0x0000001fff047819 */ /* 0x014fc80000011403 */
[----:B------:R-:W-:-:S04]  /*0820*/  LEA.HI R4, R4, R3, RZ, 0x6 ;  /* 0x0000000304047211 */ /* 0x000fc800078f30ff */
[----:B------:R-:W-:-:S05]  /*0830*/  SHF.R.S32.HI R5, RZ, 0x6, R4 ;  /* 0x00000006ff057819 */ /* 0x000fca0000011404 */
[----:B-1----:R-:W-:-:S04]  /*0840*/  IMAD R4, R5, R12, RZ ;  /* 0x0000000c05047224 */ /* 0x002fc800078e02ff */
[----:B------:R-:W-:Y:S01]  /*0850*/  IMAD R3, R4, R13, RZ ;  /* 0x0000000d04037224 */ /* 0x000fe200078e02ff */
[----:B------:R-:W-:Y:S06]  /*0860*/  @!P0 BRA `(.L_x_10) ;  /* 0x0000005000f88947 */ /* 0x000fec0003800000 */
[----:B------:R-:W-:-:S13]  /*0870*/  ISETP.NE.AND P0, PT, R7, 0x1, PT ;  /* 0x000000010700780c */ /* 0x000fda0003f05270 */
[----:B------:R-:W-:Y:S05]  /*0880*/  @P0 EXIT ;  /* 0x000000000000094d */ /* 0x000fea0003800000 */
[----:B------:R-:W-:Y:S01]  /*0890*/  ISETP.GE.AND P0, PT, R3, 0x1, PT ;  /* 0x000000010300780c */ /* 0x000fe20003f06270 */
[----:B------:R-:W-:Y:S01]  /*08a0*/  UMOV UR4, URZ ;  /* 0x0000003f00047c82 */ /* 0x000fe20008000000 */
[----:B------:R-:W-:Y:S02]  /*08b0*/  CS2R R54, SRZ ;  /* 0x0000000000367805 */ /* 0x000fe4000001ff00 */
[----:B------:R-:W-:Y:S02]  /*08c0*/  CS2R R56, SRZ ;  /* 0x0000000000387805 */ /* 0x000fe4000001ff00 */
[----:B------:R-:W-:Y:S02]  /*08d0*/  CS2R R58, SRZ ;  /* 0x00000000003a7805 */ /* 0x000fe4000001ff00 */
[----:B------:R-:W-:Y:S02]  /*08e0*/  CS2R R60, SRZ ;  /* 0x00000000003c7805 */ /* 0x000fe4000001ff00 */
[----:B------:R-:W-:-:S02]  /*08f0*/  CS2R R62, SRZ ;  /* 0x00000000003e7805 */ /* 0x000fc4000001ff00 */
[----:B------:R-:W-:Y:S02]  /*0900*/  CS2R R64, SRZ ;  /* 0x0000000000407805 */ /* 0x000fe4000001ff00 */
        /* <DEDUP_REMOVED lines=25> */
[----:B------:R-:W-:Y:S01]  /*0aa0*/  CS2R R52, SRZ ;  /* 0x0000000000347805 */ /* 0x000fe2000001ff00 */
[----:B------:R-:W-:Y:S06]  /*0ab0*/  @!P0 BRA `(.L_x_11) ;  /* 0x0000000000a08947 */ /* 0x000fec0003800000 */
[----:B------:R-:W-:-:S04]  /*0ac0*/  LOP3.LUT R4, R2, 0x1, RZ, 0xfc, !PT ;  /* 0x0000000102047812 */ /* 0x000fc800078efcff */
[----:B------:R-:W-:-:S13]  /*0ad0*/  ISETP.NE.AND P1, PT, R4, 0x3, PT ;  /* 0x000000030400780c */ /* 0x000fda0003f25270 */
[----:B------:R-:W-:Y:S05]  /*0ae0*/  @!P1 BRA `(.L_x_12) ;  /* 0x0000000000049947 */ /* 0x000fea0003800000 */
[----:B------:R-:W-:Y:S01]  /*0af0*/  BPT.TRAP 0x1 ;  /* 0x000000040000795c */ /* 0x000fe20000300000 */
.L_x_12:
[----:B------:R-:W0:Y:S01]  /*0b00*/  S2UR UR5, SR_CgaCtaId ;  /* 0x00000000000579c3 */ /* 0x000e220000008800 */
[----:B------:R-:W-:Y:S01]  /*0b10*/  SHF.L.U32 R4, RZ, 0x1f, RZ ;  /* 0x0000001fff047819 */ /* 0x000fe200000006ff */
[----:B------:R-:W-:Y:S02]  /*0b20*/  UMOV UR4, 0x400 ;  /* 0x0000040000047882 */ /* 0x000fe40000000000 */
[----:B0-----:R-:W-:-:S12]  /*0b30*/  ULEA UR4, UR5, UR4, 0x18 ;  /* 0x0000000405047291 */ /* 0x001fd8000f8ec03f */
.L_x_13:
[----:B0-----:R-:W-:-:S04]  /*0b40*/  IMAD.U32 R5, RZ, RZ, UR4 ;  /* 0x00000004ff057e24 */ /* 0x001fc8000f8e00ff */
[----:B------:R0:W1:Y:S03]  /*0b50*/  SYNCS.PHASECHK.TRANS64.TRYWAIT P1, [R5+URZ+0x36000], R4 ;  /* 0x03600004050075a7 */ /* 0x000066000802017f */
[----:B-1----:R-:W-:Y:S05]  /*0b60*/  @!P1 NANOSLEEP.SYNCS 0x989680 ;  /* 0x009896800000995d */ /* 0x002fea0003900000 */
[----:B------:R-:W1:Y:S02]  /*0b70*/  @!P1 SYNCS.PHASECHK.TRANS64 P1, [R5+URZ+0x36000], R4 ;  /* 0x03600004050095a7 */ /* 0x000e64000802007f */
[----:B-1----:R-:W-:Y:S05]  /*0b80*/  @!P1 BRA `(.L_x_13) ;  /* 0xfffffffc00ec9947 */ /* 0x002fea000383ffff */
[----:B------:R-:W-:Y:S01]  /*0b90*/  UIADD3 UR5, UR4, 0x24000, URZ ;  /* 0x0002400004057890 */ /* 0x000fe2000fffe03f */
[----:B------:R-:W-:Y:S01]  /*0ba0*/  WARPGROUP.ARRIVE ;  /* 0x00000000000079c5 */ /* 0x000fe20000000000 */
[----:B------:R-:W-:Y:S02]  /*0bb0*/  USHF.R.U32.HI UR4, URZ, 0x4, UR4 ;  /* 0x000000043f047899 */ /* 0x000fe40008011604 */
[----:B------:R-:W-:Y:S02]  /*0bc0*/  USHF.R.U32.HI UR5, URZ, 0x4, UR5 ;  /* 0x000000043f057899 */ /* 0x000fe40008011605 */
[----:B------:R-:W-:Y:S02]  /*0bd0*/  ULOP3.LUT UR4, UR4, 0x3fff, URZ, 0xc0, !UPT ;  /* 0x00003fff04047892 */ /* 0x000fe4000f8ec03f */
[----:B------:R-:W-:Y:S02]  /*0be0*/  ULOP3.LUT UR5, UR5, 0x3fff, URZ, 0xc0, !UPT ;  /* 0x00003fff05057892 */ /* 0x000fe4000f8ec03f */
[----:B------:R-:W-:-:S02]  /*0bf0*/  ULOP3.LUT UR9, UR4, 0x10000, URZ, 0xfc, !UPT ;  /* 0x0001000004097892 */ /* 0x000fc4000f8efc3f */
[----:B------:R-:W-:Y:S02]  /*0c00*/  ULOP3.LUT UR10, UR5, 0x10000, URZ, 0xfc, !UPT ;  /* 0x00010000050a7892 */ /* 0x000fe4000f8efc3f */
[----:B------:R-:W-:Y:S01]  /*0c10*/  UIADD3 UR8, UR9, 0x100, URZ ;  /* 0x0000010009087890 */ /* 0x000fe2000fffe03f */
[----:B------:R-:W-:Y:S02]  /*0c20*/  UMOV UR5, 0x80000020 ;  /* 0x8000002000057882 */ /* 0x000fe40000000000 */
[----:B------:R-:W-:Y:S01]  /*0c30*/  UMOV UR4, UR9 ;  /* 0x0000000900047c82 */ /* 0x000fe20008000000 */
[----:B------:R-:W-:Y:S01]  /*0c40*/  UMOV UR7, 0x80000020 ;  /* 0x8000002000077882 */ /* 0x000fe20000000000 */
[----:B------:R-:W-:Y:S02]  /*0c50*/  UMOV UR6, UR10 ;  /* 0x0000000a00067c82 */ /* 0x000fe40008000000 */
[----:B------:R-:W-:Y:S01]  /*0c60*/  QGMMA.64x64x32.F32.E4M3.E4M3 R56, gdesc[UR4], RZ, !UPT ;  /* 0x00e00000043879f3 */ /* 0x000fe2000c7008ff */
[----:B------:R-:W-:Y:S01]  /*0c70*/  UMOV UR4, UR8 ;  /* 0x0000000800047c82 */ /* 0x000fe20008000000 */
[----:B------:R-:W-:Y:S01]  /*0c80*/  UMOV UR5, 0x80000020 ;  /* 0x8000002000057882 */ /* 0x000fe20000000000 */
[----:B------:R-:W-:Y:S01]  /*0c90*/  UIADD3 UR8, UR9, 0x102, URZ ;  /* 0x0000010209087890 */ /* 0x000fe2000fffe03f */
[----:B------:R-:W-:Y:S01]  /*0ca0*/  QGMMA.64x64x32.F32.E4M3.E4M3 R24, gdesc[UR4], RZ, !UPT ;  /* 0x00e00000041879f3 */ /* 0x000fe2000c7008ff */
[----:B------:R-:W-:-:S02]  /*0cb0*/  UIADD3 UR4, UR9, 0x2, URZ ;  /* 0x0000000209047890 */ /* 0x000fc4000fffe03f */
[----:B------:R-:W-:Y:S01]  /*0cc0*/  UIADD3 UR6, UR10, 0x2, URZ ;  /* 0x000000020a067890 */ /* 0x000fe2000fffe03f */
[----:B------:R-:W-:Y:S01]  /*0cd0*/  UMOV UR5, 0x80000020 ;  /* 0x8000002000057882 */ /* 0x000fe20000000000 */
[----:B------:R-:W-:-:S07]  /*0ce0*/  UMOV UR7, 0x80000020 ;  /* 0x8000002000077882 */ /* 0x000fce0000000000 */
[----:B------:R-:W-:Y:S01]  /*0cf0*/  QGMMA.64x64x32.F32.E4M3.E4M3 R56, gdesc[UR4], R56 ;  /* 0x00e00000043879f3 */ /* 0x000fe20008700838 */
[----:B------:R-:W-:Y:S01]  /*0d00*/  UMOV UR4, UR8 ;  /* 0x0000000800047c82 */ /* 0x000fe20008000000 */
[----:B------:R-:W-:Y:S02]  /*0d10*/  UMOV UR5, 0x80000020 ;  /* 0x8000002000057882 */ /* 0x000fe40000000000 */
[----:B------:R-:W-:Y:S01]  /*0d20*/  QGMMA.64x64x32.F32.E4M3.E4M3 R24, gdesc[UR4], R24, gsb0 ;  /* 0x00e00000041879f3 */ /* 0x000fe20008000818 */
[----:B------:R-:W-:-:S05]  /*0d30*/  UMOV UR4, 0x1 ;  /* 0x0000000100047882 */ /* 0x000fca0000000000 */
.L_x_11:
[----:B0-----:R-:W-:-:S05]  /*0d40*/  VIMNMX R4, R3, 0x1, PT ;  /* 0x0000000103047848 */ /* 0x001fca0003fe0100 */
[----:B------:R-:W-:-:S05]  /*0d50*/  IMAD.IADD R3, R3, 0x1, -R4 ;  /* 0x0000000103037824 */ /* 0x000fca00078e0a04 */
[----:B------:R-:W-:-:S13]  /*0d60*/  ISETP.GE.AND P1, PT, R3, 0x1, PT ;  /* 0x000000010300780c */ /* 0x000fda0003f26270 */
[----:B------:R-:W-:Y:S05]  /*0d70*/  @!P1 BRA `(.L_x_14) ;  /* 0x0000000400109947 */ /* 0x000fea0003800000 */
[----:B------:R-:W0:Y:S01]  /*0d80*/  S2UR UR6, SR_CgaCtaId ;  /* 0x00000000000679c3 */ /* 0x000e220000008800 */
[----:B------:R-:W-:Y:S01]  /*0d90*/  UMOV UR5, 0x400 ;  /* 0x0000040000057882 */ /* 0x000fe20000000000 */
[----:B------:R-:W-:Y:S01]  /*0da0*/  LOP3.LUT R9, R2, 0x1, RZ, 0xfc, !PT ;  /* 0x0000000102097812 */ /* 0x000fe200078efcff */
[----:B------:R-:W-:Y:S01]  /*0db0*/  IMAD.MOV.U32 R7, RZ, RZ, RZ ;  /* 0x000000ffff077224 */ /* 0x000fe200078e00ff */
[----:B------:R-:W-:Y:S01]  /*0dc0*/  UISETP.NE.U32.AND UP0, UPT, UR4, URZ, UPT ;  /* 0x0000003f0400728c */ /* 0x000fe2000bf05070 */
[----:B------:R-:W-:Y:S01]  /*0dd0*/  IMAD.MOV.U32 R4, RZ, RZ, R3 ;  /* 0x000000ffff047224 */ /* 0x000fe200078e0003 */
[----:B0-----:R-:W-:-:S04]  /*0de0*/  ULEA UR15, UR6, UR5, 0x18 ;  /* 0x00000005060f7291 */ /* 0x001fc8000f8ec03f */
[----:B------:R-:W-:Y:S02]  /*0df0*/  UIADD3 UR6, UR15, 0x24000, URZ ;  /* 0x000240000f067890 */ /* 0x000fe4000fffe03f */
[----:B------:R-:W-:Y:S02]  /*0e00*/  USHF.R.U32.HI UR5, URZ, 0x4, UR15 ;  /* 0x000000043f057899 */ /* 0x000fe4000801160f */
[----:B------:R-:W-:Y:S02]  /*0e10*/  USHF.R.U32.HI UR6, URZ, 0x4, UR6 ;  /* 0x000000043f067899 */ /* 0x000fe40008011606 */
[----:B------:R-:W-:Y:S02]  /*0e20*/  ULOP3.LUT UR5, UR5, 0x3fff, URZ, 0xc0, !UPT ;  /* 0x00003fff05057892 */ /* 0x000fe4000f8ec03f */
[----:B------:R-:W-:Y:S02]  /*0e30*/  ULOP3.LUT UR6, UR6, 0x3fff, URZ, 0xc0, !UPT ;  /* 0x00003fff06067892 */ /* 0x000fe4000f8ec03f */
[----:B------:R-:W-:-:S02]  /*0e40*/  ULOP3.LUT UR16, UR5, 0x10000, URZ, 0xfc, !UPT ;  /* 0x0001000005107892 */ /* 0x000fc4000f8efc3f */
[----:B------:R-:W-:Y:S01]  /*0e50*/  ULOP3.LUT UR17, UR6, 0x10000, URZ, 0xfc, !UPT ;  /* 0x0001000006117892 */ /* 0x000fe2000f8efc3f */
[----:B------:R-:W-:-:S11]  /*0e60*/  UMOV UR5, URZ ;  /* 0x0000003f00057c82 */ /* 0x000fd60008000000 */
.L_x_19:
[----:B------:R-:W-:-:S13]  /*0e70*/  ISETP.NE.AND P2, PT, R9, 0x3, PT ;  /* 0x000000030900780c */ /* 0x000fda0003f45270 */
[----:B0-----:R-:W-:Y:S05]  /*0e80*/  @!P2 BRA `(.L_x_15) ;  /* 0x000000000004a947 */ /* 0x001fea0003800000 */
[----:B------:R-:W-:Y:S01]  /*0e90*/  BPT.TRAP 0x1 ;  /* 0x000000040000795c */ /* 0x000fe20000300000 */
.L_x_15:
[----:B------:R-:W-:Y:S01]  /*0ea0*/  SHF.L.U32 R5, R7, 0x1f, RZ ;  /* 0x0000001f07057819 */ /* 0x000fe200000006ff */
[----:B------:R-:W-:-:S12]  /*0eb0*/  ULEA UR6, UR4, UR15, 0x3 ;  /* 0x0000000f04067291 */ /* 0x000fd8000f8e183f */
.L_x_16:
[----:B0-----:R-:W-:-:S04]  /*0ec0*/  IMAD.U32 R6, RZ, RZ, UR6 ;  /* 0x00000006ff067e24 */ /* 0x001fc8000f8e00ff */
[----:B------:R0:W1:Y:S03]  /*0ed0*/  SYNCS.PHASECHK.TRANS64.TRYWAIT P1, [R6+URZ+0x36000], R5 ;  /* 0x03600005060075a7 */ /* 0x000066000802017f */
[----:B-1----:R-:W-:Y:S05]  /*0ee0*/  @!P1 NANOSLEEP.SYNCS 0x989680 ;  /* 0x009896800000995d */ /* 0x002fea0003900000 */
[----:B------:R-:W1:Y:S02]  /*0ef0*/  @!P1 SYNCS.PHASECHK.TRANS64 P1, [R6+URZ+0x36000], R5 ;  /* 0x03600005060095a7 */ /* 0x000e64000802007f */
[----:B-1----:R-:W-:Y:S05]  /*0f00*/  @!P1 BRA `(.L_x_16) ;  /* 0xfffffffc00ec9947 */ /* 0x002fea000383ffff */
[----:B------:R-:W-:Y:S01]  /*0f10*/  ULEA UR7, UR4, UR16, 0x9 ;  /* 0x0000001004077291 */ /* 0x000fe2000f8e483f */
[----:B------:R-:W-:Y:S01]  /*0f20*/  WARPGROUP.ARRIVE ;  /* 0x00000000000079c5 */ /* 0x000fe20000000000 */
[----:B------:R-:W-:Y:S02]  /*0f30*/  ULEA UR6, UR4, UR17, 0x8 ;  /* 0x0000001104067291 */ /* 0x000fe4000f8e403f */
[----:B------:R-:W-:Y:S01]  /*0f40*/  UIADD3 UR14, UR7, 0x100, URZ ;  /* 0x00000100070e7890 */ /* 0x000fe2000fffe03f */
[----:B------:R-:W-:Y:S02]  /*0f50*/  UMOV UR11, 0x80000020 ;  /* 0x80000020000b7882 */ /* 0x000fe40000000000 */
[----:B------:R-:W-:Y:S01]  /*0f60*/  UMOV UR8, UR7 ;  /* 0x0000000700087c82 */ /* 0x000fe20008000000 */
[----:B------:R-:W-:Y:S01]  /*0f70*/  UMOV UR9, 0x80000020 ;  /* 0x8000002000097882 */ /* 0x000fe20000000000 */
[----:B------:R-:W-:Y:S02]  /*0f80*/  UMOV UR10, UR6 ;  /* 0x00000006000a7c82 */ /* 0x000fe40008000000 */
[----:B------:R-:W-:Y:S01]  /*0f90*/  QGMMA.64x64x32.F32.E4M3.E4M3 R56, gdesc[UR8], R56, UP0 ;  /* 0x00e00000083879f3 */ /* 0x000fe2000bf00838 */
[----:B------:R-:W-:Y:S01]  /*0fa0*/  UMOV UR8, UR14 ;  /* 0x0000000e00087c82 */ /* 0x000fe20008000000 */
[----:B------:R-:W-:-:S02]  /*0fb0*/  UMOV UR9, 0x80000020 ;  /* 0x8000002000097882 */ /* 0x000fc40000000000 */
[----:B------:R-:W-:Y:S01]  /*0fc0*/  QGMMA.64x64x32.F32.E4M3.E4M3 R24, gdesc[UR8], R24, UP0 ;  /* 0x00e00000081879f3 */ /* 0x000fe2000bf00818 */
[----:B------:R-:W-:Y:S02]  /*0fd0*/  UIADD3 UR10, UR6, 0x2, URZ ;  /* 0x00000002060a7890 */ /* 0x000fe4000fffe03f */
[----:B------:R-:W-:Y:S02]  /*0fe0*/  UIADD3 UR8, UR7, 0x2, URZ ;  /* 0x0000000207087890 */ /* 0x000fe4000fffe03f */
[----:B------:R-:W-:Y:S01]  /*0ff0*/  UIADD3 UR7, UR7, 0x102, URZ ;  /* 0x0000010207077890 */ /* 0x000fe2000fffe03f */
[----:B------:R-:W-:Y:S01]  /*1000*/  UMOV UR11, 0x80000020 ;  /* 0x80000020000b7882 */ /* 0x000fe20000000000 */
[----:B------:R-:W-:-:S05]  /*1010*/  UMOV UR9, 0x80000020 ;  /* 0x8000002000097882 */ /* 0x000fca0000000000 */
[----:B------:R-:W-:Y:S01]  /*1020*/  QGMMA.64x64x32.F32.E4M3.E4M3 R56, gdesc[UR8], R56 ;  /* 0x00e00000083879f3 */ /* 0x000fe20008700838 */
[----:B------:R-:W-:Y:S01]  /*1030*/  UMOV UR8, UR7 ;  /* 0x0000000700087c82 */ /* 0x000fe20008000000 */
[----:B------:R-:W-:Y:S02]  /*1040*/  UMOV UR9, 0x80000020 ;  /* 0x8000002000097882 */ /* 0x000fe40000000000 */
[----:B------:R-:W-:Y:S03]  /*1050*/  QGMMA.64x64x32.F32.E4M3.E4M3 R24, gdesc[UR8], R24, gsb0 ;  /* 0x00e00000081879f3 */ /* 0x000fe60008000818 */
[----:B------:R-:W-:Y:S02]  /*1060*/  WARPGROUP.DEPBAR.LE gsb0, 0x1 ;  /* 0x00008000000079c5 */ /* 0x000fe40000010100 */
[----:B------:R-:W-:Y:S05]  /*1070*/  @!P2 BRA `(.L_x_17) ;  /* 0x000000000004a947 */ /* 0x000fea0003800000 */
[----:B------:R-:W-:Y:S01]  /*1080*/  BPT.TRAP 0x1 ;  /* 0x000000040000795c */ /* 0x000fe20000300000 */
.L_x_17:
[----:B------:R-:W-:Y:S01]  /*1090*/  ULEA UR6, UR5, UR15, 0x3 ;  /* 0x0000000f05067291 */ /* 0x000fe2000f8e183f */
[----:B------:R-:W-:-:S03]  /*10a0*/  ISETP.GT.U32.AND P1, PT, R2, 0x1, PT ;  /* 0x000000010200780c */ /* 0x000fc60003f24070 */
[----:B------:R-:W-:-:S04]  /*10b0*/  UIADD3 UR6, UR6, 0x36090, URZ ;  /* 0x0003609006067890 */ /* 0x000fc8000fffe03f */
[----:B------:R-:W-:-:S09]  /*10c0*/  UPRMT UR6, URZ, 0x654, UR6 ;  /* 0x000006543f067896 */ /* 0x000fd20008000006 */
[----:B------:R-:W-:Y:S01]  /*10d0*/  SYNCS.ARRIVE.TRANS64.RED.A1T0 RZ, [UR6], RZ ;  /* 0x000000ffffff79a7 */ /* 0x000fe20008100406 */
[----:B------:R-:W-:Y:S05]  /*10e0*/  @P1 BRA `(.L_x_18) ;  /* 0x0000000000041947 */ /* 0x000fea0003800000 */
[----:B------:R-:W-:Y:S01]  /*10f0*/  BPT.TRAP 0x1 ;  /* 0x000000040000795c */ /* 0x000fe20000300000 */
.L_x_18:
[----:B------:R-:W-:Y:S01]  /*1100*/  UIADD3 UR4, UR4, 0x1, URZ ;  /* 0x0000000104047890 */ /* 0x000fe2000fffe03f */
[C---:B------:R-:W-:Y:S01]  /*1110*/  ISETP.GT.AND P1, PT, R4.reuse, 0x1, PT ;  /* 0x000000010400780c */ /* 0x040fe20003f24270 */
[----:B------:R-:W-:Y:S01]  /*1120*/  UIADD3 UR5, UR5, 0x1, URZ ;  /* 0x0000000105057890 */ /* 0x000fe2000fffe03f */
[----:B------:R-:W-:Y:S01]  /*1130*/  VIADD R4, R4, 0xffffffff ;  /* 0xffffffff04047836 */ /* 0x000fe20000000000 */
[----:B------:R-:W-:Y:S02]  /*1140*/  UISETP.NE.AND UP0, UPT, UR4, 0x12, UPT ;  /* 0x000000120400788c */ /* 0x000fe4000bf05270 */
[----:B------:R-:W-:Y:S02]  /*1150*/  UISETP.NE.AND UP1, UPT, UR5, 0x12, UPT ;  /* 0x000000120500788c */ /* 0x000fe4000bf25270 */
[----:B------:R-:W-:Y:S02]  /*1160*/  USEL UR6, URZ, 0x1, UP0 ;  /* 0x000000013f067887 */ /* 0x000fe40008000000 */
[----:B------:R-:W-:-:S02]  /*1170*/  USEL UR4, UR4, URZ, UP0 ;  /* 0x0000003f04047287 */ /* 0x000fc40008000000 */
[----:B------:R-:W-:Y:S02]  /*1180*/  USEL UR5, UR5, URZ, UP1 ;  /* 0x0000003f05057287 */ /* 0x000fe40008800000 */
[----:B------:R-:W-:Y:S01]  /*1190*/  UPLOP3.LUT UP0, UPT, UPT, UPT, UPT, 0x80, 0x0 ;  /* 0x000000000000789c */ /* 0x000fe20003f0f070 */
[----:B------:R-:W-:Y:S01]  /*11a0*/  LOP3.LUT R7, R7, UR6, RZ, 0x3c, !PT ;  /* 0x0000000607077c12 */ /* 0x000fe2000f8e3cff */
[----:B------:R-:W-:Y:S09]  /*11b0*/  @P1 BRA `(.L_x_19) ;  /* 0xfffffffc002c1947 */ /* 0x000ff2000383ffff */
.L_x_14:
[----:B------:R-:W-:Y:S02]  /*11c0*/  WARPGROUP.DEPBAR.LE gsb0, 0x0 ;  /* 0x00008000000079c5 */ /* 0x000fe40000010000 */
[----:B------:R-:W-:Y:S05]  /*11d0*/  @!P0 BRA `(.L_x_20) ;  /* 0x0000000000448947 */ /* 0x000fea0003800000 */
[----:B------:R-:W-:-:S04]  /*11e0*/  LOP3.LUT R4, R2, 0x1, RZ, 0xfc, !PT ;  /* 0x0000000102047812 */ /* 0x000fc800078efcff */
[----:B------:R-:W-:-:S13]  /*11f0*/  ISETP.NE.AND P0, PT, R4, 0x3, PT ;  /* 0x000000030400780c */ /* 0x000fda0003f05270 */
[----:B------:R-:W-:Y:S05]  /*1200*/  @!P0 BRA `(.L_x_21) ;  /* 0x0000000000048947 */ /* 0x000fea0003800000 */
[----:B------:R-:W-:Y:S01]  /*1210*/  BPT.TRAP 0x1 ;  /* 0x000000040000795c */ /* 0x000fe20000300000 */
.L_x_21:
[----:B0-----:R-:W0:Y:S01]  /*1220*/  S2R R6, SR_CgaCtaId ;  /* 0x0000000000067919 */ /* 0x001e220000008800 */
[----:B------:R-:W-:Y:S01]  /*1230*/  IMAD.WIDE.U32 R4, R3, 0x38e38e39, RZ ;  /* 0x38e38e3903047825 */ /* 0x000fe200078e00ff */
[----:B------:R-:W-:-:S04]  /*1240*/  ISETP.GT.U32.AND P0, PT, R2, 0x1, PT ;  /* 0x000000010200780c */ /* 0x000fc80003f04070 */
[----:B------:R-:W-:Y:S02]  /*1250*/  SHF.R.U32.HI R4, RZ, 0x2, R5 ;  /* 0x00000002ff047819 */ /* 0x000fe40000011605 */
[----:B------:R-:W-:-:S03]  /*1260*/  MOV R5, 0x400 ;  /* 0x0000040000057802 */ /* 0x000fc60000000f00 */
[----:B------:R-:W-:Y:S01]  /*1270*/  IMAD R3, R4, -0x12, R3 ;  /* 0xffffffee04037824 */ /* 0x000fe200078e0203 */
[----:B0-----:R-:W-:-:S05]  /*1280*/  LEA R6, R6, R5, 0x18 ;  /* 0x0000000506067211 */ /* 0x001fca00078ec0ff */
[----:B------:R-:W-:-:S04]  /*1290*/  IMAD R3, R3, 0x8, R6 ;  /* 0x0000000803037824 */ /* 0x000fc800078e0206 */
[----:B------:R-:W-:-:S05]  /*12a0*/  VIADD R3, R3, 0x36090 ;  /* 0x0003609003037836 */ /* 0x000fca0000000000 */
[----:B------:R-:W-:-:S04]  /*12b0*/  PRMT R3, RZ, 0x654, R3 ;  /* 0x00000654ff037816 */ /* 0x000fc80000000003 */
[----:B------:R1:W-:Y:S01]  /*12c0*/  SYNCS.ARRIVE.TRANS64.RED.A1T0 RZ, [R3+URZ], RZ ;  /* 0x000000ff03ff79a7 */ /* 0x0003e2000810043f */
[----:B------:R-:W-:Y:S05]  /*12d0*/  @P0 BRA `(.L_x_20) ;  /* 0x0000000000040947 */ /* 0x000fea0003800000 */
[----:B------:R-:W-:Y:S01]  /*12e0*/  BPT.TRAP 0x1 ;  /* 0x000000040000795c */ /* 0x000fe20000300000 */
.L_x_20:
[----:B-1----:R-:W1:Y:S01]  /*12f0*/  S2R R3, SR_TID.X ;  /* 0x0000000000037919 */ /* 0x002e620000002100 */
[----:B------:R-:W-:Y:S01]  /*1300*/  ULDC.64 UR4, c[0x0][0x280] ;  /* 0x0000a00000047ab9 */ /* 0x000fe20000000a00 */
[----:B------:R-:W2:Y:S01]  /*1310*/  S2R R9, SR_CTAID.Y ;  /* 0x0000000000097919 */ /* 0x000ea20000002600 */
[----:B------:R-:W4:Y:S01]  /*1320*/  S2R R7, SR_CTAID.X ;  /* 0x0000000000077919 */ /* 0x000f220000002500 */
[----:B-1----:R-:W-:-:S04]  /*1330*/  SHF.R.S32.HI R2, RZ, 0x1f, R3 ;  /* 0x0000001fff027819 */ /* 0x002fc80000011403 */
[----:B------:R-:W-:Y:S01]  /*1340*/  LEA.HI R2, R2, R3, RZ, 0x7 ;  /* 0x0000000302027211 */ /* 0x000fe200078f38ff */
[----:B--2---:R-:W-:-:S03]  /*1350*/  IMAD.SHL.U32 R9, R9, 0x40, RZ ;  /* 0x0000004009097824 */ /* 0x004fc600078e00ff */
[----:B------:R-:W-:Y:S01]  /*1360*/  LOP3.LUT R2, R2, 0xffffff80, RZ, 0xc0, !PT ;  /* 0xffffff8002027812 */ /* 0x000fe200078ec0ff */
[----:B----4-:R-:W-:Y:S01]  /*1370*/  IMAD.SHL.U32 R12, R7, 0x80, RZ ;  /* 0x00000080070c7824 */ /* 0x010fe200078e00ff */
[----:B------:R-:W-:-:S03]  /*1380*/  ISETP.GE.AND P0, PT, R9, UR5, PT ;  /* 0x0000000509007c0c */ /* 0x000fc6000bf06270 */
[----:B------:R-:W-:Y:S01]  /*1390*/  IMAD.IADD R2, R3, 0x1, -R2 ;  /* 0x0000000103027824 */ /* 0x000fe200078e0a02 */
[----:B------:R-:W-:-:S04]  /*13a0*/  ISETP.GE.OR P0, PT, R12, UR4, P0 ;  /* 0x000000040c007c0c */ /* 0x000fc80008706670 */
[----:B------:R-:W-:-:S04]  /*13b0*/  SHF.R.S32.HI R3, RZ, 0x1f, R2 ;  /* 0x0000001fff037819 */ /* 0x000fc80000011402 */
[----:B------:R-:W-:-:S04]  /*13c0*/  LEA.HI R4, R3, R2, RZ, 0x2 ;  /* 0x0000000203047211 */ /* 0x000fc800078f10ff */
[--C-:B------:R-:W-:Y:S02]  /*13d0*/  SHF.R.S32.HI R14, RZ, 0x2, R4.reuse ;  /* 0x00000002ff0e7819 */ /* 0x100fe40000011404 */
[----:B0-----:R-:W-:-:S04]  /*13e0*/  SHF.R.S32.HI R5, RZ, 0x1f, R4 ;  /* 0x0000001fff057819 */ /* 0x001fc80000011404 */
[----:B------:R-:W-:Y:S01]  /*13f0*/  LEA.HI R5, R5, R14, RZ, 0x3 ;  /* 0x0000000e05057211 */ /* 0x000fe200078f18ff */
[----:B------:R-:W-:Y:S06]  /*1400*/  @P0 EXIT ;  /* 0x000000000000094d */ /* 0x000fec0003800000 */
[----:B------:R-:W-:Y:S01]  /*1410*/  LOP3.LUT R15, R5, 0xfffffff8, RZ, 0xc0, !PT ;  /* 0xfffffff8050f7812 */ /* 0x000fe200078ec0ff */
[----:B------:R-:W0:Y:S01]  /*1420*/  LDC.64 R10, c[0x0][0x5d0] ;  /* 0x00017400ff0a7b82 */ /* 0x000e220000000a00 */
[----:B------:R-:W-:Y:S02]  /*1430*/  LOP3.LUT R5, R4, 0x7ffffffc, RZ, 0xc0, !PT ;  /* 0x7ffffffc04057812 */ /* 0x000fe400078ec0ff */
[----:B------:R-:W-:Y:S01]  /*1440*/  LEA.HI R4, R3, R2, RZ, 0x5 ;  /* 0x0000000203047211 */ /* 0x000fe200078f28ff */
[----:B------:R-:W-:Y:S02]  /*1450*/  IMAD.IADD R14, R14, 0x1, -R15 ;  /* 0x000000010e0e7824 */ /* 0x000fe400078e0a0f */
[----:B------:R-:W-:-:S03]  /*1460*/  IMAD.IADD R5, R2, 0x1, -R5 ;  /* 0x0000000102057824 */ /* 0x000fc600078e0a05 */
[--C-:B------:R-:W-:Y:S01]  /*1470*/  SHF.R.S32.HI R15, RZ, 0x1f, R14.reuse ;  /* 0x0000001fff0f7819 */ /* 0x100fe2000001140e */
[----:B------:R-:W-:Y:S02]  /*1480*/  IMAD.SHL.U32 R6, R5, 0x2, RZ ;  /* 0x0000000205067824 */ /* 0x000fe400078e00ff */
[----:B------:R-:W-:Y:S01]  /*1490*/  IMAD.WIDE R2, R7, 0x80, R14 ;  /* 0x0000008007027825 */ /* 0x000fe200078e020e */
[----:B------:R-:W-:Y:S02]  /*14a0*/  SHF.R.S32.HI R7, RZ, 0x5, R4 ;  /* 0x00000005ff077819 */ /* 0x000fe40000011404 */
[----:B------:R-:W-:Y:S02]  /*14b0*/  SHF.R.S32.HI R16, RZ, 0x1f, R6 ;  /* 0x0000001fff107819 */ /* 0x000fe40000011406 */
[----:B------:R-:W-:Y:S01]  /*14c0*/  IADD3 R4, P0, R9, R6, RZ ;  /* 0x0000000609047210 */ /* 0x000fe20007f1e0ff */
[----:B------:R-:W-:-:S03]  /*14d0*/  IMAD.WIDE R2, R7, 0x10, R2 ;  /* 0x0000001007027825 */ /* 0x000fc600078e0202 */
[----:B------:R-:W-:Y:S01]  /*14e0*/  LEA.HI.X.SX32 R5, R9, R16, 0x1, P0 ;  /* 0x0000001009057211 */ /* 0x000fe200000f0eff */
[----:B------:R-:W-:Y:S01]  /*14f0*/  IMAD R13, R7, -0x10, -R12 ;  /* 0xfffffff0070d7824 */ /* 0x000fe200078e0a0c */
[----:B------:R-:W-:Y:S01]  /*1500*/  IADD3 R9, -R6, UR5, -R9 ;  /* 0x0000000506097c10 */ /* 0x000fe2000fffe909 */
[-C--:B0-----:R-:W-:Y:S01]  /*1510*/  IMAD R12, R3, R10.reuse, RZ ;  /* 0x0000000a030c7224 */ /* 0x081fe200078e02ff */
[----:B------:R-:W-:Y:S01]  /*1520*/  SHF.L.U64.HI R18, R10, 0x6, R11 ;  /* 0x000000060a127819 */ /* 0x000fe2000001020b */
[C---:B------:R-:W-:Y:S01]  /*1530*/  IMAD.WIDE.U32 R6, R2.reuse, R10, R4 ;  /* 0x0000000a02067225 */ /* 0x040fe200078e0004 */
[----:B------:R-:W-:Y:S01]  /*1540*/  IADD3 R14, R13, UR4, -R14 ;  /* 0x000000040d0e7c10 */ /* 0x000fe2000fffe80e */
[----:B------:R-:W-:Y:S02]  /*1550*/  ULDC.64 UR4, c[0x0][0x5c8] ;  /* 0x0001720000047ab9 */ /* 0x000fe40000000a00 */
[----:B------:R-:W-:Y:S01]  /*1560*/  IMAD R15, R2, R11, R12 ;  /* 0x0000000b020f7224 */ /* 0x000fe200078e020c */
[C---:B------:R-:W-:Y:S01]  /*1570*/  LEA R16, P3, R10.reuse, R6, 0x3 ;  /* 0x000000060a107211 */ /* 0x040fe200078618ff */
[----:B------:R-:W-:Y:S01]  /*1580*/  IMAD.SHL.U32 R13, R10, 0x40, RZ ;  /* 0x000000400a0d7824 */ /* 0x000fe200078e00ff */
[----:B------:R-:W-:Y:S01]  /*1590*/  IADD3 R12, P0, R6, UR4, RZ ;  /* 0x00000004060c7c10 */ /* 0x000fe2000ff1e0ff */
[----:B------:R-:W-:-:S03]  /*15a0*/  IMAD.IADD R7, R7, 0x1, R15 ;  /* 0x0000000107077824 */ /* 0x000fc600078e020f */
[----:B------:R-:W-:Y:S02]  /*15b0*/  IADD3 R6, P1, P2, R6, UR4, R13 ;  /* 0x0000000406067c10 */ /* 0x000fe4000fa3e00d */
[----:B------:R-:W-:Y:S02]  /*15c0*/  LEA.HI.X R11, R10, R7, R11, 0x3, P3 ;  /* 0x000000070a0b7211 */ /* 0x000fe400018f1c0b */
[----:B---3-5:R-:W-:Y:S02]  /*15d0*/  FSETP.NEU.AND P3, PT, R0, RZ, PT ;  /* 0x000000ff0000720b */ /* 0x028fe40003f6d000 */
[C---:B------:R-:W-:Y:S02]  /*15e0*/  IADD3 R10, P5, P6, R16.reuse, UR4, R13 ;  /* 0x00000004100a7c10 */ /* 0x040fe4000febe00d */
[----:B------:R-:W-:Y:S02]  /*15f0*/  IADD3 R16, P4, R16, UR4, RZ ;  /* 0x0000000410107c10 */ /* 0x000fe4000ff9e0ff */
[----:B------:R-:W-:-:S02]  /*1600*/  IADD3.X R13, R7, UR5, RZ, P0, !PT ;  /* 0x00000005070d7c10 */ /* 0x000fc400087fe4ff */
[----:B------:R-:W-:Y:S02]  /*1610*/  IADD3.X R17, R11, UR5, RZ, P4, !PT ;  /* 0x000000050b117c10 */ /* 0x000fe4000a7fe4ff */
[--C-:B------:R-:W-:Y:S02]  /*1620*/  IADD3.X R7, R7, UR5, R18.reuse, P1, P2 ;  /* 0x0000000507077c10 */ /* 0x100fe40008fe4412 */
[----:B------:R-:W-:Y:S01]  /*1630*/  IADD3.X R11, R11, UR5, R18, P5, P6 ;  /* 0x000000050b0b7c10 */ /* 0x000fe2000afec412 */
[----:B------:R-:W-:Y:S06]  /*1640*/  @!P3 BRA `(.L_x_22) ;  /* 0x000000340068b947 */ /* 0x000fec0003800000 */
[----:B------:R-:W-:Y:S01]  /*1650*/  ISETP.GE.AND P1, PT, R14, 0x1, PT ;  /* 0x000000010e00780c */ /* 0x000fe20003f26270 */
[----:B------:R-:W-:Y:S01]  /*1660*/  ULDC.64 UR4, c[0x0][0x5b0] ;  /* 0x00016c0000047ab9 */ /* 0x000fe20000000a00 */
[----:B------:R-:W-:Y:S01]  /*1670*/  ULDC.64 UR6, c[0x0][0x5a8] ;  /* 0x00016a0000067ab9 */ /* 0x000fe20000000a00 */
[----:B------:R-:W-:Y:S01]  /*1680*/  IMAD R15, R3, UR4, RZ ;  /* 0x00000004030f7c24 */ /* 0x000fe2000f8e02ff */
[----:B------:R-:W-:Y:S01]  /*1690*/  ISETP.LT.OR P0, PT, R9, 0x1, !P1 ;  /* 0x000000010900780c */ /* 0x000fe20004f01670 */
[C---:B------:R-:W-:Y:S01]  /*16a0*/  IMAD.WIDE.U32 R18, R2.reuse, UR4, R4 ;  /* 0x0000000402127c25 */ /* 0x040fe2000f8e0004 */
[----:B------:R-:W-:Y:S03]  /*16b0*/  BSSY B0, `(.L_x_23) ;  /* 0x0000007000007945 */ /* 0x000fe60003800000 */
[----:B------:R-:W-:Y:S01]  /*16c0*/  IMAD R15, R2, UR5, R15 ;  /* 0x00000005020f7c24 */ /* 0x000fe2000f8e020f */
[----:B------:R-:W-:-:S04]  /*16d0*/  IADD3 R18, P2, R18, UR6, RZ ;  /* 0x0000000612127c10 */ /* 0x000fc8000ff5e0ff */
[--C-:B------:R-:W-:Y:S02]  /*16e0*/  IADD3.X R19, R19, UR7, R15.reuse, P2, !PT ;  /* 0x0000000713137c10 */ /* 0x100fe400097fe40f */
[----:B------:R-:W-:Y:S01]  /*16f0*/  PRMT R15, RZ, 0x7610, R15 ;  /* 0x00007610ff0f7816 */ /* 0x000fe2000000000f */
[----:B------:R-:W-:Y:S06]  /*1700*/  @P0 BRA `(.L_x_24) ;  /* 0x0000000000040947 */ /* 0x000fec0003800000 */
[----:B------:R0:W5:Y:S02]  /*1710*/  LDG.E.U8 R15, desc[UR12][R18.64] ;  /* 0x0000000c120f7981 */ /* 0x000164000c1e1100 */
.L_x_24:
[----:B------:R-:W-:Y:S05]  /*1720*/  BSYNC B0 ;  /* 0x0000000000007941 */ /* 0x000fea0003800000 */
.L_x_23:
[----:B-----5:R-:W-:Y:S01]  /*1730*/  LOP3.LUT R15, R15, 0xff, RZ, 0xc0, !PT ;  /* 0x000000ff0f0f7812 */ /* 0x020fe200078ec0ff */
[----:B------:R-:W-:Y:S01]  /*1740*/  BSSY B0, `(.L_x_25) ;  /* 0x000000b000007945 */ /* 0x000fe20003800000 */
[----:B------:R-:W-:Y:S02]  /*1750*/  ISETP.LT.OR P2, PT, R9, 0x2, !P1 ;  /* 0x000000020900780c */ /* 0x000fe40004f41670 */
[----:B------:R-:W-:-:S05]  /*1760*/  F2FP.F16.E4M3.UNPACK_B R15, R15 ;  /* 0x0000000fff0f723e */ /* 0x000fca00020006ff */
[----:B------:R-:W-:-:S05]  /*1770*/  HADD2.F32 R15, -RZ, R15.H0_H0 ;  /* 0x2000000fff0f7230 */ /* 0x000fca0000004100 */
[----:B------:R-:W-:-:S04]  /*1780*/  FMUL R15, R15, R0 ;  /* 0x000000000f0f7220 */ /* 0x000fc80000400000 */
[----:B------:R-:W-:-:S05]  /*1790*/  FFMA R15, R56, R8, R15 ;  /* 0x00000008380f7223 */ /* 0x000fca000000000f */
[----:B------:R-:W-:Y:S02]  /*17a0*/  F2FP.SATFINITE.E4M3.F32.PACK_AB_MERGE_C R21, RZ, R15, RZ ;  /* 0x0000000fff15723e */ /* 0x000fe400048070ff */
[----:B------:R-:W-:-:S03]  /*17b0*/  PRMT R15, RZ, 0x7610, R15 ;  /* 0x00007610ff0f7816 */ /* 0x000fc6000000000f */
[----:B------:R1:W-:Y:S01]  /*17c0*/  @!P0 STG.E.U8 desc[UR12][R12.64], R21 ;  /* 0x000000150c008986 */ /* 0x0003e2000c10110c */
[----:B------:R-:W-:Y:S05]  /*17d0*/  @P2 BRA `(.L_x_26) ;  /* 0x0000000000042947 */ /* 0x000fea0003800000 */
[----:B------:R2:W5:Y:S02]  /*17e0*/  LDG.E.U8 R15, desc[UR12][R18.64+0x1] ;  /* 0x0000010c120f7981 */ /* 0x000564000c1e1100 */
.L_x_26:
[----:B------:R-:W-:Y:S05]  /*17f0*/  BSYNC B0 ;  /* 0x0000000000007941 */ /* 0x000fea0003800000 */
.L_x_25:
[----:B-----5:R-:W-:Y:S01]  /*1800*/  LOP3.LUT R15, R15, 0xff, RZ, 0xc0, !PT ;  /* 0x000000ff0f0f7812 */ /* 0x020fe200078ec0ff */
[----:B------:R-:W-:Y:S01]  /*1810*/  BSSY B0, `(.L_x_27) ;  /* 0x0000013000007945 */ /* 0x000fe20003800000 */
[----:B------:R-:W-:Y:S02]  /*1820*/  IADD3 R23, P0, R2, 0x8, RZ ;  /* 0x0000000802177810 */ /* 0x000fe40007f1e0ff */
[----:B------:R-:W-:-:S03]  /*1830*/  F2FP.F16.E4M3.UNPACK_B R15, R15 ;  /* 0x0000000fff0f723e */ /* 0x000fc600020006ff */
[----:B------:R-:W-:Y:S01]  /*1840*/  IMAD.X R56, RZ, RZ, R3, P0 ;  /* 0x000000ffff387224 */ /* 0x000fe200000e0603 */
[----:B------:R-:W-:Y:S01]  /*1850*/  ISETP.GE.AND P0, PT, R14, 0x9, PT ;  /* 0x000000090e00780c */ /* 0x000fe20003f06270 */
[----:B------:R-:W-:Y:S02]  /*1860*/  HADD2.F32 R15, -RZ, R15.H0_H0 ;  /* 0x2000000fff0f7230 */ /* 0x000fe40000004100 */
[----:B-1----:R-:W-:Y:S01]  /*1870*/  IMAD.WIDE.U32 R20, R23, UR4, R4 ;  /* 0x0000000417147c25 */ /* 0x002fe2000f8e0004 */
[----:B------:R-:W-:-:S03]  /*1880*/  ISETP.LT.OR P3, PT, R9, 0x1, !P0 ;  /* 0x000000010900780c */ /* 0x000fc60004761670 */
[----:B------:R-:W-:Y:S01]  /*1890*/  FMUL R22, R15, R0 ;  /* 0x000000000f167220 */ /* 0x000fe20000400000 */
[----:B------:R-:W-:Y:S01]  /*18a0*/  IMAD R56, R56, UR4, RZ ;  /* 0x0000000438387c24 */ /* 0x000fe2000f8e02ff */
[----:B------:R-:W-:Y:S02]  /*18b0*/  IADD3 R20, P4, R20, UR6, RZ ;  /* 0x0000000614147c10 */ /* 0x000fe4000ff9e0ff */
[----:B------:R-:W-:Y:S01]  /*18c0*/  FFMA R22, R57, R8, R22 ;  /* 0x0000000839167223 */ /* 0x000fe20000000016 */
[----:B------:R-:W-:Y:S01]  /*18d0*/  IMAD R23, R23, UR5, R56 ;  /* 0x0000000517177c24 */ /* 0x000fe2000f8e0238 */
[----:B------:R-:W-:-:S03]  /*18e0*/  PRMT R15, RZ, 0x7610, R15 ;  /* 0x00007610ff0f7816 */ /* 0x000fc6000000000f */
[----:B------:R-:W-:Y:S02]  /*18f0*/  F2FP.SATFINITE.E4M3.F32.PACK_AB_MERGE_C R57, RZ, R22, RZ ;  /* 0x00000016ff39723e */ /* 0x000fe400048070ff */
[----:B------:R-:W-:-:S03]  /*1900*/  IADD3.X R21, R21, UR7, R23, P4, !PT ;  /* 0x0000000715157c10 */ /* 0x000fc6000a7fe417 */
[----:B------:R1:W-:Y:S01]  /*1910*/  @!P2 STG.E.U8 desc[UR12][R12.64+0x1], R57 ;  /* 0x000001390c00a986 */ /* 0x0003e2000c10110c */
[----:B------:R-:W-:Y:S05]  /*1920*/  @P3 BRA `(.L_x_28) ;  /* 0x0000000000043947 */ /* 0x000fea0003800000 */
[----:B------:R3:W5:Y:S02]  /*1930*/  LDG.E.U8 R15, desc[UR12][R20.64] ;  /* 0x0000000c140f7981 */ /* 0x000764000c1e1100 */
.L_x_28:
[----:B------:R-:W-:Y:S05]  /*1940*/  BSYNC B0 ;  /* 0x0000000000007941 */ /* 0x000fea0003800000 */
.L_x_27:
        /* <DEDUP_REMOVED lines=12> */
.L_x_30:
[----:B------:R-:W-:Y:S05]  /*1a10*/  BSYNC B0 ;  /* 0x0000000000007941 */ /* 0x000fea0003800000 */
.L_x_29:
[----:B-----5:R-:W-:Y:S01]  /*1a20*/  LOP3.LUT R15, R15, 0xff, RZ, 0xc0, !PT ;  /* 0x000000ff0f0f7812 */ /* 0x020fe200078ec0ff */
[----:B------:R-:W-:Y:S01]  /*1a30*/  BSSY B0, `(.L_x_31) ;  /* 0x000000b000007945 */ /* 0x000fe20003800000 */
[----:B------:R-:W-:Y:S02]  /*1a40*/  ISETP.LT.OR P3, PT, R9, 0x9, !P1 ;  /* 0x000000090900780c */ /* 0x000fe40004f61670 */
[----:B------:R-:W-:-:S05]  /*1a50*/  F2FP.F16.E4M3.UNPACK_B R15, R15 ;  /* 0x0000000fff0f723e */ /* 0x000fca00020006ff */
[----:B------:R-:W-:-:S05]  /*1a60*/  HADD2.F32 R15, -RZ, R15.H0_H0 ;  /* 0x2000000fff0f7230 */ /* 0x000fca0000004100 */
[----:B------:R-:W-:Y:S01]  /*1a70*/  FMUL R22, R15, R0 ;  /* 0x000000000f167220 */ /* 0x000fe20000400000 */
[----:B------:R-:W-:-:S03]  /*1a80*/  PRMT R15, RZ, 0x7610, R15 ;  /* 0x00007610ff0f7816 */ /* 0x000fc6000000000f */
[----:B------:R-:W-:-:S05]  /*1a90*/  FFMA R22, R59, R8, R22 ;  /* 0x000000083b167223 */ /* 0x000fca0000000016 */
[----:B----4-:R-:W-:-:S05]  /*1aa0*/  F2FP.SATFINITE.E4M3.F32.PACK_AB_MERGE_C R23, RZ, R22, RZ ;  /* 0x00000016ff17723e */ /* 0x010fca00048070ff */
[----:B------:R4:W-:Y:S01]  /*1ab0*/  @!P2 STG.E.U8 desc[UR12][R16.64+0x1], R23 ;  /* 0x000001171000a986 */ /* 0x0009e2000c10110c */
[----:B------:R-:W-:Y:S05]  /*1ac0*/  @P3 BRA `(.L_x_32) ;  /* 0x0000000000043947 */ /* 0x000fea0003800000 */
[----:B------:R0:W5:Y:S02]  /*1ad0*/  LDG.E.U8 R15, desc[UR12][R18.64+0x8] ;  /* 0x0000080c120f7981 */ /* 0x000164000c1e1100 */
.L_x_32:
[----:B------:R-:W-:Y:S05]  /*1ae0*/  BSYNC B0 ;  /* 0x0000000000007941 */ /* 0x000fea0003800000 */
.L_x_31:
[----:B-----5:R-:W-:Y:S01]  /*1af0*/  LOP3.LUT R15, R15, 0xff, RZ, 0xc0, !PT ;  /* 0x000000ff0f0f7812 */ /* 0x020fe200078ec0ff */
[----:B------:R-:W-:Y:S01]  /*1b00*/  BSSY B0, `(.L_x_33) ;  /* 0x000000b000007945 */ /* 0x000fe20003800000 */
[----:B------:R-:W-:Y:S02]  /*1b10*/  ISETP.LT.OR P2, PT, R9, 0xa, !P1 ;  /* 0x0000000a0900780c */ /* 0x000fe40004f41670 */
[----:B------:R-:W-:-:S05]  /*1b20*/  F2FP.F16.E4M3.UNPACK_B R15, R15 ;  /* 0x0000000fff0f723e */ /* 0x000fca00020006ff */
[----:B------:R-:W-:-:S05]  /*1b30*/  HADD2.F32 R15, -RZ, R15.H0_H0 ;  /* 0x2000000fff0f7230 */ /* 0x000fca0000004100 */
[----:B------:R-:W-:-:S04]  /*1b40*/  FMUL R15, R15, R0 ;  /* 0x000000000f0f7220 */ /* 0x000fc80000400000 */
[----:B------:R-:W-:-:S05]  /*1b50*/  FFMA R15, R60, R8, R15 ;  /* 0x000000083c0f7223 */ /* 0x000fca000000000f */
[----:B----4-:R-:W-:Y:S02]  /*1b60*/  F2FP.SATFINITE.E4M3.F32.PACK_AB_MERGE_C R23, RZ, R15, RZ ;  /* 0x0000000fff17723e */ /* 0x010fe400048070ff */
[----:B------:R-:W-:-:S03]  /*1b70*/  PRMT R15, RZ, 0x7610, R15 ;  /* 0x00007610ff0f7816 */ /* 0x000fc6000000000f */
[----:B------:R4:W-:Y:S01]  /*1b80*/  @!P3 STG.E.U8 desc[UR12][R12.64+0x8], R23 ;  /* 0x000008170c00b986 */ /* 0x0009e2000c10110c */
[----:B------:R-:W-:Y:S05]  /*1b90*/  @P2 BRA `(.L_x_34) ;  /* 0x0000000000042947 */ /* 0x000fea0003800000 */
[----:B------:R0:W5:Y:S02]  /*1ba0*/  LDG.E.U8 R15, desc[UR12][R18.64+0x9] ;  /* 0x0000090c120f7981 */ /* 0x000164000c1e1100 */
.L_x_34:
[----:B------:R-:W-:Y:S05]  /*1bb0*/  BSYNC B0 ;  /* 0x0000000000007941 */ /* 0x000fea0003800000 */
.L_x_33:
        /* <DEDUP_REMOVED lines=12> */
.L_x_36:
[----:B------:R-:W-:Y:S05]  /*1c80*/  BSYNC B0 ;  /* 0x0000000000007941 */ /* 0x000fea0003800000 */
.L_x_35:
        /* <DEDUP_REMOVED lines=12> */
.L_x_38:
[----:B------:R-:W-:Y:S05]  /*1d50*/  BSYNC B0 ;  /* 0x0000000000007941 */ /* 0x000fea0003800000 */
.L_x_37:
        /* <DEDUP_REMOVED lines=12> */
.L_x_40:
[----:B------:R-:W-:Y:S05]  /*1e20*/  BSYNC B0 ;  /* 0x0000000000007941 */ /* 0x000fea0003800000 */
.L_x_39:
        /* <DEDUP_REMOVED lines=12> */
.L_x_42:
[----:B------:R-:W-:Y:S05]  /*1ef0*/  BSYNC B0 ;  /* 0x0000000000007941 */ /* 0x000fea0003800000 */
.L_x_41:
        /* <DEDUP_REMOVED lines=12> */
.L_x_44:
[----:B------:R-:W-:Y:S05]  /*1fc0*/  BSYNC B0 ;  /* 0x0000000000007941 */ /* 0x000fea0003800000 */
.L_x_43:
        /* <DEDUP_REMOVED lines=12> */
.L_x_46:
[----:B------:R-:W-:Y:S05]  /*2090*/  BSYNC B0 ;  /* 0x0000000000007941 */ /* 0x000fea0003800000 */
.L_x_45:
        /* <DEDUP_REMOVED lines=12> */
.L_x_48:
[----:B------:R-:W-:Y:S05]  /*2160*/  BSYNC B0 ;  /* 0x0000000000007941 */ /* 0x000fea0003800000 */
.L_x_47:
        /* <DEDUP_REMOVED lines=12> */
.L_x_50:
[----:B------:R-:W-:Y:S05]  /*2230*/  BSYNC B0 ;  /* 0x0000000000007941 */ /* 0x000fea0003800000 */
.L_x_49:
        /* <DEDUP_REMOVED lines=12> */
.L_x_52:
[----:B------:R-:W-:Y:S05]  /*2300*/  BSYNC B0 ;  /* 0x0000000000007941 */ /* 0x000fea0003800000 */
.L_x_51:
        /* <DEDUP_REMOVED lines=12> */
.L_x_54:
[----:B------:R-:W-:Y:S05]  /*23d0*/  BSYNC B0 ;  /* 0x0000000000007941 */ /* 0x000fea0003800000 */
.L_x_53:
        /* <DEDUP_REMOVED lines=12> */
.L_x_56:
[----:B------:R-:W-:Y:S05]  /*24a0*/  BSYNC B0 ;  /* 0x0000000000007941 */ /* 0x000fea0003800000 */
.L_x_55:
        /* <DEDUP_REMOVED lines=12> */
.L_x_58:
[----:B------:R-:W-:Y:S05]  /*2570*/  BSYNC B0 ;  /* 0x0000000000007941 */ /* 0x000fea0003800000 */
.L_x_57:
        /* <DEDUP_REMOVED lines=12> */
.L_x_60:
[----:B------:R-:W-:Y:S05]  /*2640*/  BSYNC B0 ;  /* 0x0000000000007941 */ /* 0x000fea0003800000 */
.L_x_59:
        /* <DEDUP_REMOVED lines=12> */
.L_x_62:
[----:B------:R-:W-:Y:S05]  /*2710*/  BSYNC B0 ;  /* 0x0000000000007941 */ /* 0x000fea0003800000 */
.L_x_61:
        /* <DEDUP_REMOVED lines=12> */
.L_x_64:
[----:B------:R-:W-:Y:S05]  /*27e0*/  BSYNC B0 ;  /* 0x0000000000007941 */ /* 0x000fea0003800000 */
.L_x_63:
        /* <DEDUP_REMOVED lines=12> */
.L_x_66:
[----:B------:R-:W-:Y:S05]  /*28b0*/  BSYNC B0 ;  /* 0x0000000000007941 */ /* 0x000fea0003800000 */
.L_x_65:
        /* <DEDUP_REMOVED lines=12> */
.L_x_68:
[----:B------:R-:W-:Y:S05]  /*2980*/  BSYNC B0 ;  /* 0x0000000000007941 */ /* 0x000fea0003800000 */
.L_x_67:
        /* <DEDUP_REMOVED lines=12> */
.L_x_70:
[----:B------:R-:W-:Y:S05]  /*2a50*/  BSYNC B0 ;  /* 0x0000000000007941 */ /* 0x000fea0003800000 */
.L_x_69:
        /* <DEDUP_REMOVED lines=12> */
.L_x_72:
[----:B------:R-:W-:Y:S05]  /*2b20*/  BSYNC B0 ;  /* 0x0000000000007941 */ /* 0x000fea0003800000 */
.L_x_71:
        /* <DEDUP_REMOVED lines=12> */
.L_x_74:
[----:B------:R-:W-:Y:S05]  /*2bf0*/  BSYNC B0 ;  /* 0x0000000000007941 */ /* 0x000fea0003800000 */
.L_x_73:
        /* <DEDUP_REMOVED lines=12> */
.L_x_76:
[----:B------:R-:W-:Y:S05]  /*2cc0*/  BSYNC B0 ;  /* 0x0000000000007941 */ /* 0x000fea0003800000 */
.L_x_75:
        /* <DEDUP_REMOVED lines=12> */
.L_x_78:
[----:B------:R-:W-:Y:S05]  /*2d90*/  BSYNC B0 ;  /* 0x0000000000007941 */ /* 0x000fea0003800000 */
.L_x_77:
        /* <DEDUP_REMOVED lines=12> */
.L_x_80:
[----:B------:R-:W-:Y:S05]  /*2e60*/  BSYNC B0 ;  /* 0x0000000000007941 */ /* 0x000fea0003800000 */
.L_x_79:
        /* <DEDUP_REMOVED lines=12> */
.L_x_82:
[----:B------:R-:W-:Y:S05]  /*2f30*/  BSYNC B0 ;  /* 0x0000000000007941 */ /* 0x000fea0003800000 */
.L_x_81:
[----:B-----5:R-:W-:Y:S01]  /*2f40*/  LOP3.LUT R15, R15, 0xff, RZ, 0xc0, !PT ;  /* 0x000000ff0f0f7812 */ /* 0x020fe200078ec0ff */
[----:B------:R-:W-:Y:S01]  /*2f50*/  BSSY B0, `(.L_x_83) ;  /* 0x000000b000007945 */ /* 0x000fe20003800000 */
[----:B------:R-:W-:Y:S02]  /*2f60*/  ISETP.LT.OR P2, PT, R9, 0x39, !P0 ;  /* 0x000000390900780c */ /* 0x000fe40004741670 */
[----:B------:R-:W-:-:S05]  /*2f70*/  F2FP.F16.E4M3.UNPACK_B R15, R15 ;  /* 0x0000000fff0f723e */ /* 0x000fca00020006ff */
[----:B------:R-:W-:-:S05]  /*2f80*/  HADD2.F32 R15, -RZ, R15.H0_H0 ;  /* 0x2000000fff0f7230 */ /* 0x000fca0000004100 */
[----:B0-2---:R-:W-:Y:S01]  /*2f90*/  FMUL R18, R15, R0 ;  /* 0x000000000f127220 */ /* 0x005fe20000400000 */
[----:B------:R-:W-:-:S03]  /*2fa0*/  PRMT R15, RZ, 0x7610, R15 ;  /* 0x00007610ff0f7816 */ /* 0x000fc6000000000f */
[----:B------:R-:W-:-:S05]  /*2fb0*/  FFMA R18, R85, R8, R18 ;  /* 0x0000000855127223 */ /* 0x000fca0000000012 */
[----:B------:R-:W-:-:S05]  /*2fc0*/  F2FP.SATFINITE.E4M3.F32.PACK_AB_MERGE_C R19, RZ, R18, RZ ;  /* 0x00000012ff13723e */ /* 0x000fca00048070ff */
[----:B------:R0:W-:Y:S01]  /*2fd0*/  @!P1 STG.E.U8 desc[UR12][R12.64+0x39], R19 ;  /* 0x000039130c009986 */ /* 0x0001e2000c10110c */
[----:B------:R-:W-:Y:S05]  /*2fe0*/  @P2 BRA `(.L_x_84) ;  /* 0x0000000000042947 */ /* 0x000fea0003800000 */
[----:B------:R2:W5:Y:S02]  /*2ff0*/  LDG.E.U8 R15, desc[UR12][R20.64+0x38] ;  /* 0x0000380c140f7981 */ /* 0x000564000c1e1100 */
.L_x_84:
[----:B------:R-:W-:Y:S05]  /*3000*/  BSYNC B0 ;  /* 0x0000000000007941 */ /* 0x000fea0003800000 */
.L_x_83:
[----:B-----5:R-:W-:Y:S01]  /*3010*/  LOP3.LUT R15, R15, 0xff, RZ, 0xc0, !PT ;  /* 0x000000ff0f0f7812 */ /* 0x020fe200078ec0ff */
[----:B------:R-:W-:Y:S01]  /*3020*/  BSSY B0, `(.L_x_85) ;  /* 0x000000b000007945 */ /* 0x000fe20003800000 */
[----:B------:R-:W-:Y:S02]  /*3030*/  ISETP.LT.OR P1, PT, R9, 0x3a, !P0 ;  /* 0x0000003a0900780c */ /* 0x000fe40004721670 */
[----:B------:R-:W-:Y:S02]  /*3040*/  F2FP.F16.E4M3.UNPACK_B R15, R15 ;  /* 0x0000000fff0f723e */ /* 0x000fe400020006ff */
[----:B01--4-:R-:W-:-:S03]  /*3050*/  PRMT R12, RZ, 0x7610, R12 ;  /* 0x00007610ff0c7816 */ /* 0x013fc6000000000c */
[----:B------:R-:W-:-:S05]  /*3060*/  HADD2.F32 R15, -RZ, R15.H0_H0 ;  /* 0x2000000fff0f7230 */ /* 0x000fca0000004100 */
[----:B------:R-:W-:-:S04]  /*3070*/  FMUL R15, R15, R0 ;  /* 0x000000000f0f7220 */ /* 0x000fc80000400000 */
[----:B------:R-:W-:-:S05]  /*3080*/  FFMA R15, R86, R8, R15 ;  /* 0x00000008560f7223 */ /* 0x000fca000000000f */
[----:B------:R-:W-:-:S05]  /*3090*/  F2FP.SATFINITE.E4M3.F32.PACK_AB_MERGE_C R15, RZ, R15, RZ ;  /* 0x0000000fff0f723e */ /* 0x000fca00048070ff */
[----:B------:R0:W-:Y:S01]  /*30a0*/  @!P2 STG.E.U8 desc[UR12][R16.64+0x38], R15 ;  /* 0x0000380f1000a986 */ /* 0x0001e2000c10110c */
[----:B------:R-:W-:Y:S05]  /*30b0*/  @P1 BRA `(.L_x_86) ;  /* 0x0000000000041947 */ /* 0x000fea0003800000 */
[----:B------:R1:W5:Y:S02]  /*30c0*/  LDG.E.U8 R12, desc[UR12][R20.64+0x39] ;  /* 0x0000390c140c7981 */ /* 0x000364000c1e1100 */
.L_x_86:
[----:B------:R-:W-:Y:S05]  /*30d0*/  BSYNC B0 ;  /* 0x0000000000007941 */ /* 0x000fea0003800000 */
.L_x_85:
[----:B-----5:R-:W-:Y:S01]  /*30e0*/  LOP3.LUT R12, R12, 0xff, RZ, 0xc0, !PT ;  /* 0x000000ff0c0c7812 */ /* 0x020fe200078ec0ff */
[----:B------:R-:W-:Y:S01]  /*30f0*/  BSSY B0, `(.L_x_87) ;  /* 0x0000013000007945 */ /* 0x000fe20003800000 */
[----:B0-----:R-:W-:Y:S02]  /*3100*/  IADD3 R15, P0, R2, 0x40, RZ ;  /* 0x00000040020f7810 */ /* 0x001fe40007f1e0ff */
[----:B------:R-:W-:-:S03]  /*3110*/  F2FP.F16.E4M3.UNPACK_B R12, R12 ;  /* 0x0000000cff0c723e */ /* 0x000fc600020006ff */
[----:B------:R-:W-:Y:S01]  /*3120*/  IMAD.X R19, RZ, RZ, R3, P0 ;  /* 0x000000ffff137224 */ /* 0x000fe200000e0603 */
[----:B------:R-:W-:Y:S01]  /*3130*/  ISETP.GE.AND P0, PT, R14, 0x41, PT ;  /* 0x000000410e00780c */ /* 0x000fe20003f06270 */
[----:B------:R-:W-:Y:S02]  /*3140*/  HADD2.F32 R13, -RZ, R12.H0_H0 ;  /* 0x2000000cff0d7230 */ /* 0x000fe40000004100 */
[----:B-123--:R-:W-:Y:S01]  /*3150*/  IMAD R20, R19, UR4, RZ ;  /* 0x0000000413147c24 */ /* 0x00efe2000f8e02ff */
[----:B------:R-:W-:Y:S02]  /*3160*/  ISETP.LT.OR P2, PT, R9, 0x1, !P0 ;  /* 0x000000010900780c */ /* 0x000fe40004741670 */
[----:B------:R-:W-:Y:S01]  /*3170*/  FMUL R18, R13, R0 ;  /* 0x000000000d127220 */ /* 0x000fe20000400000 */
[----:B------:R-:W-:-:S04]  /*3180*/  IMAD.WIDE.U32 R12, R15, UR4, R4 ;  /* 0x000000040f0c7c25 */ /* 0x000fc8000f8e0004 */
[----:B------:R-:W-:Y:S01]  /*3190*/  FFMA R18, R87, R8, R18 ;  /* 0x0000000857127223 */ /* 0x000fe20000000012 */
[----:B------:R-:W-:Y:S01]  /*31a0*/  IMAD R15, R15, UR5, R20 ;  /* 0x000000050f0f7c24 */ /* 0x000fe2000f8e0214 */
[----:B------:R-:W-:-:S03]  /*31b0*/  IADD3 R12, P3, R12, UR6, RZ ;  /* 0x000000060c0c7c10 */ /* 0x000fc6000ff7e0ff */
[----:B------:R-:W-:Y:S02]  /*31c0*/  F2FP.SATFINITE.E4M3.F32.PACK_AB_MERGE_C R19, RZ, R18, RZ ;  /* 0x00000012ff13723e */ /* 0x000fe400048070ff */
[--C-:B------:R-:W-:Y:S02]  /*31d0*/  IADD3.X R13, R13, UR7, R15.reuse, P3, !PT ;  /* 0x000000070d0d7c10 */ /* 0x100fe40009ffe40f */
[----:B------:R-:W-:Y:S01]  /*31e0*/  PRMT R15, RZ, 0x7610, R15 ;  /* 0x00007610ff0f7816 */ /* 0x000fe2000000000f */
[----:B------:R0:W-:Y:S01]  /*31f0*/  @!P1 STG.E.U8 desc[UR12][R16.64+0x39], R19 ;  /* 0x0000391310009986 */ /* 0x0001e2000c10110c */
[----:B------:R-:W-:Y:S05]  /*3200*/  @P2 BRA `(.L_x_88) ;  /* 0x0000000000042947 */ /* 0x000fea0003800000 */
[----:B------:R1:W5:Y:S02]  /*3210*/  LDG.E.U8 R15, desc[UR12][R12.64] ;  /* 0x0000000c0c0f7981 */ /* 0x000364000c1e1100 */
.L_x_88:
[----:B------:R-:W-:Y:S05]  /*3220*/  BSYNC B0 ;  /* 0x0000000000007941 */ /* 0x000fea0003800000 */
.L_x_87:
[----:B-----5:R-:W-:Y:S01]  /*3230*/  LOP3.LUT R15, R15, 0xff, RZ, 0xc0, !PT ;  /* 0x000000ff0f0f7812 */ /* 0x020fe200078ec0ff */
[----:B------:R-:W-:Y:S01]  /*3240*/  BSSY B0, `(.L_x_89) ;  /* 0x000000b000007945 */ /* 0x000fe20003800000 */
[----:B------:R-:W-:Y:S02]  /*3250*/  ISETP.LT.OR P3, PT, R9, 0x2, !P0 ;  /* 0x000000020900780c */ /* 0x000fe40004761670 */
[----:B------:R-:W-:-:S05]  /*3260*/  F2FP.F16.E4M3.UNPACK_B R15, R15 ;  /* 0x0000000fff0f723e */ /* 0x000fca00020006ff */
[----:B------:R-:W-:-:S05]  /*3270*/  HADD2.F32 R15, -RZ, R15.H0_H0 ;  /* 0x2000000fff0f7230 */ /* 0x000fca0000004100 */
[----:B------:R-:W-:-:S04]  /*3280*/  FMUL R15, R15, R0 ;  /* 0x000000000f0f7220 */ /* 0x000fc80000400000 */
[----:B------:R-:W-:-:S05]  /*3290*/  FFMA R15, R24, R8, R15 ;  /* 0x00000008180f7223 */ /* 0x000fca000000000f */
[----:B0-----:R-:W-:Y:S02]  /*32a0*/  F2FP.SATFINITE.E4M3.F32.PACK_AB_MERGE_C R17, RZ, R15, RZ ;  /* 0x0000000fff11723e */ /* 0x001fe400048070ff */
[----:B------:R-:W-:-:S03]  /*32b0*/  PRMT R15, RZ, 0x7610, R15 ;  /* 0x00007610ff0f7816 */ /* 0x000fc6000000000f */
[----:B------:R0:W-:Y:S01]  /*32c0*/  @!P2 STG.E.U8 desc[UR12][R6.64], R17 ;  /* 0x000000110600a986 */ /* 0x0001e2000c10110c */
[----:B------:R-:W-:Y:S05]  /*32d0*/  @P3 BRA `(.L_x_90) ;  /* 0x0000000000043947 */ /* 0x000fea0003800000 */
[----:B------:R2:W5:Y:S02]  /*32e0*/  LDG.E.U8 R15, desc[UR12][R12.64+0x1] ;  /* 0x0000010c0c0f7981 */ /* 0x000564000c1e1100 */
.L_x_90:
[----:B------:R-:W-:Y:S05]  /*32f0*/  BSYNC B0 ;  /* 0x0000000000007941 */ /* 0x000fea0003800000 */
.L_x_89:
[----:B-----5:R-:W-:Y:S01]  /*3300*/  LOP3.LUT R15, R15, 0xff, RZ, 0xc0, !PT ;  /* 0x000000ff0f0f7812 */ /* 0x020fe200078ec0ff */
[----:B------:R-:W-:Y:S01]  /*3310*/  BSSY B0, `(.L_x_91) ;  /* 0x0000013000007945 */ /* 0x000fe20003800000 */
[----:B0-----:R-:W-:Y:S02]  /*3320*/  IADD3 R17, P1, R2, 0x48, RZ ;  /* 0x0000004802117810 */ /* 0x001fe40007f3e0ff */
[----:B------:R-:W-:-:S03]  /*3330*/  F2FP.F16.E4M3.UNPACK_B R15, R15 ;  /* 0x0000000fff0f723e */ /* 0x000fc600020006ff */
[----:B------:R-:W-:Y:S01]  /*3340*/  IMAD.X R3, RZ, RZ, R3, P1 ;  /* 0x000000ffff037224 */ /* 0x000fe200008e0603 */
[----:B------:R-:W-:Y:S01]  /*3350*/  ISETP.GE.AND P1, PT, R14, 0x49, PT ;  /* 0x000000490e00780c */ /* 0x000fe20003f26270 */
[----:B------:R-:W-:Y:S02]  /*3360*/  HADD2.F32 R15, -RZ, R15.H0_H0 ;  /* 0x2000000fff0f7230 */ /* 0x000fe40000004100 */
[----:B------:R-:W-:Y:S01]  /*3370*/  IMAD.WIDE.U32 R4, R17, UR4, R4 ;  /* 0x0000000411047c25 */ /* 0x000fe2000f8e0004 */
[----:B------:R-:W-:-:S03]  /*3380*/  ISETP.LT.OR P2, PT, R9, 0x1, !P1 ;  /* 0x000000010900780c */ /* 0x000fc60004f41670 */
[----:B------:R-:W-:Y:S01]  /*3390*/  FMUL R2, R15, R0 ;  /* 0x000000000f027220 */ /* 0x000fe20000400000 */
[----:B------:R-:W-:-:S03]  /*33a0*/  IMAD R16, R3, UR4, RZ ;  /* 0x0000000403107c24 */ /* 0x000fc6000f8e02ff */
[----:B------:R-:W-:Y:S01]  /*33b0*/  FFMA R25, R25, R8, R2 ;  /* 0x0000000819197223 */ /* 0x000fe20000000002 */
[----:B------:R-:W-:Y:S01]  /*33c0*/  IMAD R17, R17, UR5, R16 ;  /* 0x0000000511117c24 */ /* 0x000fe2000f8e0210 */
[----:B------:R-:W-:Y:S02]  /*33d0*/  IADD3 R2, P4, R4, UR6, RZ ;  /* 0x0000000604027c10 */ /* 0x000fe4000ff9e0ff */
[----:B------:R-:W-:Y:S02]  /*33e0*/  PRMT R4, RZ, 0x7610, R4 ;  /* 0x00007610ff047816 */ /* 0x000fe40000000004 */
[----:B------:R-:W-:Y:S02]  /*33f0*/  F2FP.SATFINITE.E4M3.F32.PACK_AB_MERGE_C R25, RZ, R25, RZ ;  /* 0x00000019ff19723e */ /* 0x000fe400048070ff */
[----:B------:R-:W-:-:S03]  /*3400*/  IADD3.X R3, R5, UR7, R17, P4, !PT ;  /* 0x0000000705037c10 */ /* 0x000fc6000a7fe411 */
[----:B------:R0:W-:Y:S01]  /*3410*/  @!P3 STG.E.U8 desc[UR12][R6.64+0x1], R25 ;  /* 0x000001190600b986 */ /* 0x0001e2000c10110c */
[----:B------:R-:W-:Y:S05]  /*3420*/  @P2 BRA `(.L_x_92) ;  /* 0x0000000000042947 */ /* 0x000fea0003800000 */
[----:B------:R3:W5:Y:S02]  /*3430*/  LDG.E.U8 R4, desc[UR12][R2.64] ;  /* 0x0000000c02047981 */ /* 0x000764000c1e1100 */
.L_x_92:
[----:B------:R-:W-:Y:S05]  /*3440*/  BSYNC B0 ;  /* 0x0000000000007941 */ /* 0x000fea0003800000 */
.L_x_91:
[----:B-----5:R-:W-:Y:S01]  /*3450*/  LOP3.LUT R4, R4, 0xff, RZ, 0xc0, !PT ;  /* 0x000000ff04047812 */ /* 0x020fe200078ec0ff */
[----:B------:R-:W-:Y:S01]  /*3460*/  BSSY B0, `(.L_x_93) ;  /* 0x000000b000007945 */ /* 0x000fe20003800000 */
[----:B------:R-:W-:Y:S02]  /*3470*/  ISETP.LT.OR P3, PT, R9, 0x2, !P1 ;  /* 0x000000020900780c */ /* 0x000fe40004f61670 */
[----:B------:R-:W-:-:S05]  /*3480*/  F2FP.F16.E4M3.UNPACK_B R4, R4 ;  /* 0x00000004ff04723e */ /* 0x000fca00020006ff */
[----:B------:R-:W-:Y:S01]  /*3490*/  HADD2.F32 R5, -RZ, R4.H0_H0 ;  /* 0x20000004ff057230 */ /* 0x000fe20000004100 */
[----:B------:R-:W-:-:S04]  /*34a0*/  PRMT R4, RZ, 0x7610, R4 ;  /* 0x00007610ff047816 */ /* 0x000fc80000000004 */
[----:B------:R-:W-:-:S04]  /*34b0*/  FMUL R5, R5, R0 ;  /* 0x0000000005057220 */ /* 0x000fc80000400000 */
[----:B------:R-:W-:-:S05]  /*34c0*/  FFMA R5, R26, R8, R5 ;  /* 0x000000081a057223 */ /* 0x000fca0000000005 */
[----:B------:R-:W-:-:S05]  /*34d0*/  F2FP.SATFINITE.E4M3.F32.PACK_AB_MERGE_C R5, RZ, R5, RZ ;  /* 0x00000005ff05723e */ /* 0x000fca00048070ff */
[----:B------:R4:W-:Y:S01]  /*34e0*/  @!P2 STG.E.U8 desc[UR12][R10.64], R5 ;  /* 0x000000050a00a986 */ /* 0x0009e2000c10110c */
[----:B------:R-:W-:Y:S05]  /*34f0*/  @P3 BRA `(.L_x_94) ;  /* 0x0000000000043947 */ /* 0x000fea0003800000 */
[----:B------:R0:W5:Y:S02]  /*3500*/  LDG.E.U8 R4, desc[UR12][R2.64+0x1] ;  /* 0x0000010c02047981 */ /* 0x000164000c1e1100 */
.L_x_94:
[----:B------:R-:W-:Y:S05]  /*3510*/  BSYNC B0 ;  /* 0x0000000000007941 */ /* 0x000fea0003800000 */
.L_x_93:
[----:B-----5:R-:W-:Y:S01]  /*3520*/  LOP3.LUT R4, R4, 0xff, RZ, 0xc0, !PT ;  /* 0x000000ff04047812 */ /* 0x020fe200078ec0ff */
[----:B------:R-:W-:Y:S01]  /*3530*/  BSSY B0, `(.L_x_95) ;  /* 0x000000b000007945 */ /* 0x000fe20003800000 */
[----:B------:R-:W-:Y:S02]  /*3540*/  ISETP.LT.OR P2, PT, R9, 0x9, !P0 ;  /* 0x000000090900780c */ /* 0x000fe40004741670 */
[----:B------:R-:W-:-:S05]  /*3550*/  F2FP.F16.E4M3.UNPACK_B R4, R4 ;  /* 0x00000004ff04723e */ /* 0x000fca00020006ff */
[----:B----4-:R-:W-:-:S05]  /*3560*/  HADD2.F32 R5, -RZ, R4.H0_H0 ;  /* 0x20000004ff057230 */ /* 0x010fca0000004100 */
[----:B------:R-:W-:-:S04]  /*3570*/  FMUL R4, R5, R0 ;  /* 0x0000000005047220 */ /* 0x000fc80000400000 */
[----:B------:R-:W-:-:S05]  /*3580*/  FFMA R4, R27, R8, R4 ;  /* 0x000000081b047223 */ /* 0x000fca0000000004 */
[----:B------:R-:W-:Y:S02]  /*3590*/  F2FP.SATFINITE.E4M3.F32.PACK_AB_MERGE_C R5, RZ, R4, RZ ;  /* 0x00000004ff05723e */ /* 0x000fe400048070ff */
[----:B------:R-:W-:-:S03]  /*35a0*/  PRMT R4, RZ, 0x7610, R4 ;  /* 0x00007610ff047816 */ /* 0x000fc60000000004 */
[----:B------:R4:W-:Y:S01]  /*35b0*/  @!P3 STG.E.U8 desc[UR12][R10.64+0x1], R5 ;  /* 0x000001050a00b986 */ /* 0x0009e2000c10110c */
[----:B------:R-:W-:Y:S05]  /*35c0*/  @P2 BRA `(.L_x_96) ;  /* 0x0000000000042947 */ /* 0x000fea0003800000 */
[----:B------:R0:W5:Y:S02]  /*35d0*/  LDG.E.U8 R4, desc[UR12][R12.64+0x8] ;  /* 0x0000080c0c047981 */ /* 0x000164000c1e1100 */
.L_x_96:
[----:B------:R-:W-:Y:S05]  /*35e0*/  BSYNC B0 ;  /* 0x0000000000007941 */ /* 0x000fea0003800000 */
.L_x_95:
[----:B-----5:R-:W-:Y:S01]  /*35f0*/  LOP3.LUT R4, R4, 0xff, RZ, 0xc0, !PT ;  /* 0x000000ff04047812 */ /* 0x020fe200078ec0ff */
[----:B------:R-:W-:Y:S01]  /*3600*/  BSSY B0, `(.L_x_97) ;  /* 0x000000b000007945 */ /* 0x000fe20003800000 */
[----:B------:R-:W-:Y:S02]  /*3610*/  ISETP.LT.OR P3, PT, R9, 0xa, !P0 ;  /* 0x0000000a0900780c */ /* 0x000fe40004761670 */
[----:B------:R-:W-:-:S05]  /*3620*/  F2FP.F16.E4M3.UNPACK_B R4, R4 ;  /* 0x00000004ff04723e */ /* 0x000fca00020006ff */
[----:B----4-:R-:W-:Y:S01]  /*3630*/  HADD2.F32 R5, -RZ, R4.H0_H0 ;  /* 0x20000004ff057230 */ /* 0x010fe20000004100 */
[----:B------:R-:W-:-:S04]  /*3640*/  PRMT R4, RZ, 0x7610, R4 ;  /* 0x00007610ff047816 */ /* 0x000fc80000000004 */
[----:B------:R-:W-:-:S04]  /*3650*/  FMUL R5, R5, R0 ;  /* 0x0000000005057220 */ /* 0x000fc80000400000 */
[----:B------:R-:W-:-:S05]  /*3660*/  FFMA R5, R28, R8, R5 ;  /* 0x000000081c057223 */ /* 0x000fca0000000005 */
[----:B------:R-:W-:-:S05]  /*3670*/  F2FP.SATFINITE.E4M3.F32.PACK_AB_MERGE_C R5, RZ, R5, RZ ;  /* 0x00000005ff05723e */ /* 0x000fca00048070ff */
[----:B------:R4:W-:Y:S01]  /*3680*/  @!P2 STG.E.U8 desc[UR12][R6.64+0x8], R5 ;  /* 0x000008050600a986 */ /* 0x0009e2000c10110c */
[----:B------:R-:W-:Y:S05]  /*3690*/  @P3 BRA `(.L_x_98) ;  /* 0x0000000000043947 */ /* 0x000fea0003800000 */
[----:B------:R0:W5:Y:S02]  /*36a0*/  LDG.E.U8 R4, desc[UR12][R12.64+0x9] ;  /* 0x0000090c0c047981 */ /* 0x000164000c1e1100 */
.L_x_98:
[----:B------:R-:W-:Y:S05]  /*36b0*/  BSYNC B0 ;  /* 0x0000000000007941 */ /* 0x000fea0003800000 */
.L_x_97:
        /* <DEDUP_REMOVED lines=12> */
.L_x_100:
[----:B------:R-:W-:Y:S05]  /*3780*/  BSYNC B0 ;  /* 0x0000000000007941 */ /* 0x000fea0003800000 */
.L_x_99:
        /* <DEDUP_REMOVED lines=12> */
.L_x_102:
[----:B------:R-:W-:Y:S05]  /*3850*/  BSYNC B0 ;  /* 0x0000000000007941 */ /* 0x000fea0003800000 */
.L_x_101:
        /* <DEDUP_REMOVED lines=12> */
.L_x_104:
[----:B------:R-:W-:Y:S05]  /*3920*/  BSYNC B0 ;  /* 0x0000000000007941 */ /* 0x000fea0003800000 */
.L_x_103:
        /* <DEDUP_REMOVED lines=12> */
.L_x_106:
[----:B------:R-:W-:Y:S05]  /*39f0*/  BSYNC B0 ;  /* 0x0000000000007941 */ /* 0x000fea0003800000 */
.L_x_105:
        /* <DEDUP_REMOVED lines=12> */
.L_x_108:
[----:B------:R-:W-:Y:S05]  /*3ac0*/  BSYNC B0 ;  /* 0x0000000000007941 */ /* 0x000fea0003800000 */
.L_x_107:
        /* <DEDUP_REMOVED lines=12> */
.L_x_110:
[----:B------:R-:W-:Y:S05]  /*3b90*/  BSYNC B0 ;  /* 0x0000000000007941 */ /* 0x000fea0003800000 */
.L_x_109:
        /* <DEDUP_REMOVED lines=12> */
.L_x_112:
[----:B------:R-:W-:Y:S05]  /*3c60*/  BSYNC B0 ;  /* 0x0000000000007941 */ /* 0x000fea0003800000 */
.L_x_111:
        /* <DEDUP_REMOVED lines=12> */
.L_x_114:
[----:B------:R-:W-:Y:S05]  /*3d30*/  BSYNC B0 ;  /* 0x0000000000007941 */ /* 0x000fea0003800000 */
.L_x_113:
        /* <DEDUP_REMOVED lines=12> */
.L_x_116:
[----:B------:R-:W-:Y:S05]  /*3e00*/  BSYNC B0 ;  /* 0x0000000000007941 */ /* 0x000fea0003800000 */
.L_x_115:
        /* <DEDUP_REMOVED lines=12> */
.L_x_118:
[----:B------:R-:W-:Y:S05]  /*3ed0*/  BSYNC B0 ;  /* 0x0000000000007941 */ /* 0x000fea0003800000 */
.L_x_117:
        /* <DEDUP_REMOVED lines=12> */
.L_x_120:
[----:B------:R-:W-:Y:S05]  /*3fa0*/  BSYNC B0 ;  /* 0x0000000000007941 */ /* 0x000fea0003800000 */
.L_x_119:
        /* <DEDUP_REMOVED lines=12> */
.L_x_122:
[----:B------:R-:W-:Y:S05]  /*4070*/  BSYNC B0 ;  /* 0x0000000000007941 */ /* 0x000fea0003800000 */
.L_x_121:
        /* <DEDUP_REMOVED lines=12> */
.L_x_124:
[----:B------:R-:W-:Y:S05]  /*4140*/  BSYNC B0 ;  /* 0x0000000000007941 */ /* 0x000fea0003800000 */
.L_x_123:
        /* <DEDUP_REMOVED lines=12> */
.L_x_126:
[----:B------:R-:W-:Y:S05]  /*4210*/  BSYNC B0 ;  /* 0x0000000000007941 */ /* 0x000fea0003800000 */
.L_x_125:
        /* <DEDUP_REMOVED lines=12> */
.L_x_128:
[----:B------:R-:W-:Y:S05]  /*42e0*/  BSYNC B0 ;  /* 0x0000000000007941 */ /* 0x000fea0003800000 */
.L_x_127:
        /* <DEDUP_REMOVED lines=12> */
.L_x_130:
[----:B------:R-:W-:Y:S05]  /*43b0*/  BSYNC B0 ;  /* 0x0000000000007941 */ /* 0x000fea0003800000 */
.L_x_129:
        /* <DEDUP_REMOVED lines=12> */
.L_x_132:
[----:B------:R-:W-:Y:S05]  /*4480*/  BSYNC B0 ;  /* 0x0000000000007941 */ /* 0x000fea0003800000 */
.L_x_131:
        /* <DEDUP_REMOVED lines=12> */
.L_x_134:
[----:B------:R-:W-:Y:S05]  /*4550*/  BSYNC B0 ;  /* 0x0000000000007941 */ /* 0x000fea0003800000 */
.L_x_133:
        /* <DEDUP_REMOVED lines=12> */
.L_x_136:
[----:B------:R-:W-:Y:S05]  /*4620*/  BSYNC B0 ;  /* 0x0000000000007941 */ /* 0x000fea0003800000 */
.L_x_135:
[----:B-----5:R-:W-:Y:S01]  /*4630*/  F2FP.F16.E4M3.UNPACK_B R4, R4 ;  /* 0x00000004ff04723e */ /* 0x020fe200020006ff */
[----:B------:R-:W-:Y:S01]  /*4640*/  BSSY B0, `(.L_x_137) ;  /* 0x000000a000007945 */ /* 0x000fe20003800000 */
[----:B------:R-:W-:-:S03]  /*4650*/  ISETP.LT.OR P3, PT, R9, 0x32, !P0 ;  /* 0x000000320900780c */ /* 0x000fc60004761670 */
        /* <DEDUP_REMOVED lines=8> */
.L_x_138:
[----:B------:R-:W-:Y:S05]  /*46e0*/  BSYNC B0 ;  /* 0x0000000000007941 */ /* 0x000fea0003800000 */
.L_x_137:
[----:B-----5:R-:W-:Y:S01]  /*46f0*/  F2FP.F16.E4M3.UNPACK_B R4, R4 ;  /* 0x00000004ff04723e */ /* 0x020fe200020006ff */
[----:B------:R-:W-:Y:S01]  /*4700*/  BSSY B0, `(.L_x_139) ;  /* 0x000000a000007945 */ /* 0x000fe20003800000 */
[----:B------:R-:W-:-:S03]  /*4710*/  ISETP.LT.OR P2, PT, R9, 0x31, !P1 ;  /* 0x000000310900780c */ /* 0x000fc60004f41670 */
        /* <DEDUP_REMOVED lines=8> */
.L_x_140:
[----:B------:R-:W-:Y:S05]  /*47a0*/  BSYNC B0 ;  /* 0x0000000000007941 */ /* 0x000fea0003800000 */
.L_x_139:
        /* <DEDUP_REMOVED lines=11> */
.L_x_142:
[----:B------:R-:W-:Y:S05]  /*4860*/  BSYNC B0 ;  /* 0x0000000000007941 */ /* 0x000fea0003800000 */
.L_x_141:
        /* <DEDUP_REMOVED lines=11> */
.L_x_144:
[----:B------:R-:W-:Y:S05]  /*4920*/  BSYNC B0 ;  /* 0x0000000000007941 */ /* 0x000fea0003800000 */
.L_x_143:
        /* <DEDUP_REMOVED lines=11> */
.L_x_146:
[----:B------:R-:W-:Y:S05]  /*49e0*/  BSYNC B0 ;  /* 0x0000000000007941 */ /* 0x000fea0003800000 */
.L_x_145:
        /* <DEDUP_REMOVED lines=11> */
.L_x_148:
[----:B------:R-:W-:Y:S05]  /*4aa0*/  BSYNC B0 ;  /* 0x0000000000007941 */ /* 0x000fea0003800000 */
.L_x_147:
        /* <DEDUP_REMOVED lines=11> */
.L_x_150:
[----:B------:R-:W-:Y:S05]  /*4b60*/  BSYNC B0 ;  /* 0x0000000000007941 */ /* 0x000fea0003800000 */
.L_x_149:
[----:B-----5:R-:W-:-:S05]  /*4b70*/  F2FP.F16.E4M3.UNPACK_B R4, R4 ;  /* 0x00000004ff04723e */ /* 0x020fca00020006ff */
[----:B0--3--:R-:W-:-:S05]  /*4b80*/  HADD2.F32 R3, -RZ, R4.H0_H0 ;  /* 0x20000004ff037230 */ /* 0x009fca0000004100 */
[----:B------:R-:W-:-:S04]  /*4b90*/  FMUL R0, R3, R0 ;  /* 0x0000000003007220 */ /* 0x000fc80000400000 */
[----:B------:R-:W-:-:S05]  /*4ba0*/  FFMA R0, R55, R8, R0 ;  /* 0x0000000837007223 */ /* 0x000fca0000000000 */
[----:B------:R-:W-:Y:S01]  /*4bb0*/  F2FP.SATFINITE.E4M3.F32.PACK_AB_MERGE_C R3, RZ, R0, RZ ;  /* 0x00000000ff03723e */ /* 0x000fe200048070ff */
[----:B------:R-:W-:Y:S06]  /*4bc0*/  @P1 EXIT ;  /* 0x000000000000194d */ /* 0x000fec0003800000 */
[----:B------:R-:W-:Y:S01]  /*4bd0*/  STG.E.U8 desc[UR12][R10.64+0x39], R3 ;  /* 0x000039030a007986 */ /* 0x000fe2000c10110c */
[----:B------:R-:W-:Y:S05]  /*4be0*/  EXIT ;  /* 0x000000000000794d */ /* 0x000fea0003800000 */
.L_x_22:
[----:B------:R-:W-:Y:S01]  /*4bf0*/  ISETP.GE.AND P0, PT, R14, 0x1, PT ;  /* 0x000000010e00780c */ /* 0x000fe20003f06270 */
[-C--:B------:R-:W-:Y:S01]  /*4c00*/  FMUL R57, R57, R8.reuse ;  /* 0x0000000839397220 */ /* 0x080fe20000400000 */
[-C--:B------:R-:W-:Y:S01]  /*4c10*/  FMUL R56, R56, R8.reuse ;  /* 0x0000000838387220 */ /* 0x080fe20000400000 */
[----:B------:R-:W-:Y:S01]  /*4c20*/  ISETP.GE.AND P2, PT, R14, 0x9, PT ;  /* 0x000000090e00780c */ /* 0x000fe20003f46270 */
[-C--:B------:R-:W-:Y:S01]  /*4c30*/  FMUL R58, R58, R8.reuse ;  /* 0x000000083a3a7220 */ /* 0x080fe20000400000 */
[----:B------:R-:W-:Y:S01]  /*4c40*/  ISETP.LT.OR P3, PT, R9, 0x2, !P0 ;  /* 0x000000020900780c */ /* 0x000fe20004761670 */
[-C--:B------:R-:W-:Y:S01]  /*4c50*/  FMUL R59, R59, R8.reuse ;  /* 0x000000083b3b7220 */ /* 0x080fe20000400000 */
[----:B------:R-:W-:Y:S01]  /*4c60*/  ISETP.LT.OR P1, PT, R9, 0x1, !P0 ;  /* 0x000000010900780c */ /* 0x000fe20004721670 */
[-C--:B------:R-:W-:Y:S01]  /*4c70*/  FMUL R60, R60, R8.reuse ;  /* 0x000000083c3c7220 */ /* 0x080fe20000400000 */
[----:B------:R-:W-:Y:S01]  /*4c80*/  F2FP.SATFINITE.E4M3.F32.PACK_AB_MERGE_C R57, RZ, R57, RZ ;  /* 0x00000039ff39723e */ /* 0x000fe200048070ff */
[----:B------:R-:W-:Y:S01]  /*4c90*/  FMUL R61, R61, R8 ;  /* 0x000000083d3d7220 */ /* 0x000fe20000400000 */
[----:B------:R-:W-:Y:S01]  /*4ca0*/  F2FP.SATFINITE.E4M3.F32.PACK_AB_MERGE_C R3, RZ, R56, RZ ;  /* 0x00000038ff03723e */ /* 0x000fe200048070ff */
[-C--:B------:R-:W-:Y:S01]  /*4cb0*/  FMUL R62, R62, R8.reuse ;  /* 0x000000083e3e7220 */ /* 0x080fe20000400000 */
[----:B------:R-:W-:Y:S01]  /*4cc0*/  ISETP.LT.OR P4, PT, R9, 0x2, !P2 ;  /* 0x000000020900780c */ /* 0x000fe20005781670 */
[-C--:B------:R-:W-:Y:S01]  /*4cd0*/  FMUL R63, R63, R8.reuse ;  /* 0x000000083f3f7220 */ /* 0x080fe20000400000 */
[C---:B------:R-:W-:Y:S01]  /*4ce0*/  ISETP.LT.OR P5, PT, R9.reuse, 0x9, !P0 ;  /* 0x000000090900780c */ /* 0x040fe200047a1670 */
[-C--:B------:R-:W-:Y:S01]  /*4cf0*/  FMUL R64, R64, R8.reuse ;  /* 0x0000000840407220 */ /* 0x080fe20000400000 */
[C---:B------:R-:W-:Y:S01]  /*4d00*/  ISETP.LT.OR P6, PT, R9.reuse, 0xa, !P0 ;  /* 0x0000000a0900780c */ /* 0x040fe200047c1670 */
[----:B------:R-:W-:Y:S01]  /*4d10*/  @!P3 STG.E.U8 desc[UR12][R12.64+0x1], R57 ;  /* 0x000001390c00b986 */ /* 0x000fe2000c10110c */
[----:B------:R-:W-:Y:S01]  /*4d20*/  ISETP.LT.OR P3, PT, R9, 0x1, !P2 ;  /* 0x000000010900780c */ /* 0x000fe20005761670 */
[-C--:B------:R-:W-:Y:S01]  /*4d30*/  FMUL R65, R65, R8.reuse ;  /* 0x0000000841417220 */ /* 0x080fe20000400000 */
[----:B------:R-:W-:Y:S01]  /*4d40*/  F2FP.SATFINITE.E4M3.F32.PACK_AB_MERGE_C R59, RZ, R59, RZ ;  /* 0x0000003bff3b723e */ /* 0x000fe200048070ff */
[----:B------:R0:W-:Y:S01]  /*4d50*/  @!P1 STG.E.U8 desc[UR12][R12.64], R3 ;  /* 0x000000030c009986 */ /* 0x0001e2000c10110c */
[----:B------:R-:W-:Y:S01]  /*4d60*/  ISETP.LT.OR P1, PT, R9, 0x9, !P2 ;  /* 0x000000090900780c */ /* 0x000fe20005721670 */
[----:B------:R-:W-:Y:S01]  /*4d70*/  FMUL R66, R66, R8 ;  /* 0x0000000842427220 */ /* 0x000fe20000400000 */
[----:B------:R-:W-:Y:S01]  /*4d80*/  F2FP.SATFINITE.E4M3.F32.PACK_AB_MERGE_C R5, RZ, R60, RZ ;  /* 0x0000003cff05723e */ /* 0x000fe200048070ff */
[----:B------:R-:W-:Y:S01]  /*4d90*/  @!P4 STG.E.U8 desc[UR12][R16.64+0x1], R59 ;  /* 0x0000013b1000c986 */ /* 0x000fe2000c10110c */
[----:B------:R-:W-:Y:S01]  /*4da0*/  F2FP.SATFINITE.E4M3.F32.PACK_AB_MERGE_C R61, RZ, R61, RZ ;  /* 0x0000003dff3d723e */ /* 0x000fe200048070ff */
[----:B------:R-:W-:Y:S01]  /*4db0*/  FMUL R67, R67, R8 ;  /* 0x0000000843437220 */ /* 0x000fe20000400000 */
[----:B------:R-:W-:Y:S01]  /*4dc0*/  F2FP.SATFINITE.E4M3.F32.PACK_AB_MERGE_C R15, RZ, R62, RZ ;  /* 0x0000003eff0f723e */ /* 0x000fe200048070ff */
[-C--:B------:R-:W-:Y:S01]  /*4dd0*/  FMUL R68, R68, R8.reuse ;  /* 0x0000000844447220 */ /* 0x080fe20000400000 */
[----:B------:R-:W-:Y:S01]  /*4de0*/  ISETP.LT.OR P4, PT, R9, 0x12, !P0 ;  /* 0x000000120900780c */ /* 0x000fe20004781670 */
[-C--:B------:R-:W-:Y:S01]  /*4df0*/  FMUL R69, R69, R8.reuse ;  /* 0x0000000845457220 */ /* 0x080fe20000400000 */
[----:B------:R-:W-:Y:S01]  /*4e00*/  F2FP.SATFINITE.E4M3.F32.PACK_AB_MERGE_C R63, RZ, R63, RZ ;  /* 0x0000003fff3f723e */ /* 0x000fe200048070ff */
[----:B------:R-:W-:Y:S01]  /*4e10*/  FMUL R70, R70, R8 ;  /* 0x0000000846467220 */ /* 0x000fe20000400000 */
[----:B0-----:R-:W-:Y:S01]  /*4e20*/  F2FP.SATFINITE.E4M3.F32.PACK_AB_MERGE_C R3, RZ, R58, RZ ;  /* 0x0000003aff03723e */ /* 0x001fe200048070ff */
[-C--:B------:R-:W-:Y:S01]  /*4e30*/  FMUL R71, R71, R8.reuse ;  /* 0x0000000847477220 */ /* 0x080fe20000400000 */
[----:B------:R-:W-:Y:S01]  /*4e40*/  F2FP.SATFINITE.E4M3.F32.PACK_AB_MERGE_C R65, RZ, R65, RZ ;  /* 0x00000041ff41723e */ /* 0x000fe200048070ff */
[-C--:B------:R-:W-:Y:S01]  /*4e50*/  FMUL R72, R72, R8.reuse ;  /* 0x0000000848487220 */ /* 0x080fe20000400000 */
[----:B------:R-:W-:Y:S01]  /*4e60*/  F2FP.SATFINITE.E4M3.F32.PACK_AB_MERGE_C R67, RZ, R67, RZ ;  /* 0x00000043ff43723e */ /* 0x000fe200048070ff */
[----:B------:R0:W-:Y:S01]  /*4e70*/  @!P3 STG.E.U8 desc[UR12][R16.64], R3 ;  /* 0x000000031000b986 */ /* 0x0001e2000c10110c */
[----:B------:R-:W-:Y:S01]  /*4e80*/  ISETP.LT.OR P3, PT, R9, 0xa, !P2 ;  /* 0x0000000a0900780c */ /* 0x000fe20005761670 */
[-C--:B------:R-:W-:Y:S01]  /*4e90*/  FMUL R73, R73, R8.reuse ;  /* 0x0000000849497220 */ /* 0x080fe20000400000 */
[----:B------:R-:W-:Y:S01]  /*4ea0*/  F2FP.SATFINITE.E4M3.F32.PACK_AB_MERGE_C R69, RZ, R69, RZ ;  /* 0x00000045ff45723e */ /* 0x000fe200048070ff */
[----:B------:R1:W-:Y:S01]  /*4eb0*/  @!P5 STG.E.U8 desc[UR12][R12.64+0x8], R5 ;  /* 0x000008050c00d986 */ /* 0x0003e2000c10110c */
[C---:B------:R-:W-:Y:S01]  /*4ec0*/  ISETP.LT.OR P5, PT, R9.reuse, 0x11, !P2 ;  /* 0x000000110900780c */ /* 0x040fe200057a1670 */
[-C--:B------:R-:W-:Y:S01]  /*4ed0*/  FMUL R74, R74, R8.reuse ;  /* 0x000000084a4a7220 */ /* 0x080fe20000400000 */
[----:B------:R-:W-:Y:S01]  /*4ee0*/  F2FP.SATFINITE.E4M3.F32.PACK_AB_MERGE_C R71, RZ, R71, RZ ;  /* 0x00000047ff47723e */ /* 0x000fe200048070ff */
[----:B------:R-:W-:Y:S01]  /*4ef0*/  @!P6 STG.E.U8 desc[UR12][R12.64+0x9], R61 ;  /* 0x0000093d0c00e986 */ /* 0x000fe2000c10110c */
[----:B------:R-:W-:Y:S01]  /*4f00*/  ISETP.LT.OR P6, PT, R9, 0x12, !P2 ;  /* 0x000000120900780c */ /* 0x000fe200057c1670 */
[-C--:B------:R-:W-:Y:S01]  /*4f10*/  FMUL R75, R75, R8.reuse ;  /* 0x000000084b4b7220 */ /* 0x080fe20000400000 */
[-C--:B------:R-:W-:Y:S01]  /*4f20*/  FMUL R76, R76, R8.reuse ;  /* 0x000000084c4c7220 */ /* 0x080fe20000400000 */
[----:B------:R2:W-:Y:S01]  /*4f30*/  @!P1 STG.E.U8 desc[UR12][R16.64+0x8], R15 ;  /* 0x0000080f10009986 */ /* 0x0005e2000c10110c */
[----:B------:R-:W-:Y:S01]  /*4f40*/  ISETP.LT.OR P1, PT, R9, 0x11, !P0 ;  /* 0x000000110900780c */ /* 0x000fe20004721670 */
[----:B------:R-:W-:Y:S01]  /*4f50*/  FMUL R77, R77, R8 ;  /* 0x000000084d4d7220 */ /* 0x000fe20000400000 */
[----:B0-----:R-:W-:Y:S01]  /*4f60*/  F2FP.SATFINITE.E4M3.F32.PACK_AB_MERGE_C R3, RZ, R64, RZ ;  /* 0x00000040ff03723e */ /* 0x001fe200048070ff */
[----:B------:R-:W-:Y:S01]  /*4f70*/  @!P3 STG.E.U8 desc[UR12][R16.64+0x9], R63 ;  /* 0x0000093f1000b986 */ /* 0x000fe2000c10110c */
[----:B-1----:R-:W-:Y:S01]  /*4f80*/  F2FP.SATFINITE.E4M3.F32.PACK_AB_MERGE_C R5, RZ, R66, RZ ;  /* 0x00000042ff05723e */ /* 0x002fe200048070ff */
[-C--:B------:R-:W-:Y:S01]  /*4f90*/  FMUL R78, R78, R8.reuse ;  /* 0x000000084e4e7220 */ /* 0x080fe20000400000 */
[C---:B------:R-:W-:Y:S01]  /*4fa0*/  ISETP.LT.OR P3, PT, R9.reuse, 0x19, !P0 ;  /* 0x000000190900780c */ /* 0x040fe20004761670 */
[----:B------:R-:W-:Y:S01]  /*4fb0*/  @!P4 STG.E.U8 desc[UR12][R12.64+0x11], R65 ;  /* 0x000011410c00c986 */ /* 0x000fe2000c10110c */
[----:B------:R-:W-:Y:S01]  /*4fc0*/  ISETP.LT.OR P4, PT, R9, 0x1a, !P0 ;  /* 0x0000001a0900780c */ /* 0x000fe20004781670 */
[-C--:B------:R-:W-:Y:S01]  /*4fd0*/  FMUL R79, R79, R8.reuse ;  /* 0x000000084f4f7220 */ /* 0x080fe20000400000 */
[----:B------:R-:W-:Y:S01]  /*4fe0*/  F2FP.SATFINITE.E4M3.F32.PACK_AB_MERGE_C R73, RZ, R73, RZ ;  /* 0x00000049ff49723e */ /* 0x000fe200048070ff */
[----:B------:R-:W-:Y:S01]  /*4ff0*/  FMUL R81, R81, R8 ;  /* 0x0000000851517220 */ /* 0x000fe20000400000 */
[----:B--2---:R-:W-:Y:S01]  /*5000*/  F2FP.SATFINITE.E4M3.F32.PACK_AB_MERGE_C R15, RZ, R72, RZ ;  /* 0x00000048ff0f723e */ /* 0x004fe200048070ff */
[----:B------:R0:W-:Y:S01]  /*5010*/  @!P1 STG.E.U8 desc[UR12][R12.64+0x10], R3 ;  /* 0x000010030c009986 */ /* 0x0001e2000c10110c */
[C---:B------:R-:W-:Y:S01]  /*5020*/  ISETP.LT.OR P1, PT, R9.reuse, 0x21, !P0 ;  /* 0x000000210900780c */ /* 0x040fe20004721670 */
        /* <DEDUP_REMOVED lines=8> */
[----:B------:R-:W-:Y:S01]  /*50b0*/  FMUL R83, R83, R8 ;  /* 0x0000000853537220 */ /* 0x000fe20000400000 */
[----:B------:R-:W-:Y:S01]  /*50c0*/  F2FP.SATFINITE.E4M3.F32.PACK_AB_MERGE_C R79, RZ, R79, RZ ;  /* 0x0000004fff4f723e */ /* 0x000fe200048070ff */
[----:B------:R-:W-:Y:S01]  /*50d0*/  @!P4 STG.E.U8 desc[UR12][R12.64+0x19], R69 ;  /* 0x000019450c00c986 */ /* 0x000fe2000c10110c */
[----:B0-----:R-:W-:Y:S01]  /*50e0*/  F2FP.SATFINITE.E4M3.F32.PACK_AB_MERGE_C R3, RZ, R68, RZ ;  /* 0x00000044ff03723e */ /* 0x001fe200048070ff */
[-C--:B------:R-:W-:Y:S01]  /*50f0*/  FMUL R84, R84, R8.reuse ;  /* 0x0000000854547220 */ /* 0x080fe20000400000 */
[----:B------:R-:W-:Y:S01]  /*5100*/  ISETP.LT.OR P4, PT, R9, 0x22, !P2 ;  /* 0x000000220900780c */ /* 0x000fe20005781670 */
[----:B------:R-:W-:Y:S01]  /*5110*/  FMUL R85, R85, R8 ;  /* 0x0000000855557220 */ /* 0x000fe20000400000 */
[----:B-1----:R-:W-:Y:S01]  /*5120*/  F2FP.SATFINITE.E4M3.F32.PACK_AB_MERGE_C R5, RZ, R70, RZ ;  /* 0x00000046ff05723e */ /* 0x002fe200048070ff */
[----:B------:R0:W-:Y:S01]  /*5130*/  @!P3 STG.E.U8 desc[UR12][R12.64+0x18], R3 ;  /* 0x000018030c00b986 */ /* 0x0001e2000c10110c */
[C---:B------:R-:W-:Y:S01]  /*5140*/  ISETP.LT.OR P3, PT, R9.reuse, 0x22, !P0 ;  /* 0x000000220900780c */ /* 0x040fe20004761670 */
[-C--:B------:R-:W-:Y:S01]  /*5150*/  FMUL R86, R86, R8.reuse ;  /* 0x0000000856567220 */ /* 0x080fe20000400000 */
[----:B------:R-:W-:Y:S01]  /*5160*/  F2FP.SATFINITE.E4M3.F32.PACK_AB_MERGE_C R81, RZ, R81, RZ ;  /* 0x00000051ff51723e */ /* 0x000fe200048070ff */
[----:B------:R1:W-:Y:S01]  /*5170*/  @!P5 STG.E.U8 desc[UR12][R16.64+0x18], R5 ;  /* 0x000018051000d986 */ /* 0x0003e2000c10110c */
[----:B------:R-:W-:Y:S01]  /*5180*/  ISETP.LT.OR P5, PT, R9, 0x29, !P0 ;  /* 0x000000290900780c */ /* 0x000fe200047a1670 */
[-C--:B------:R-:W-:Y:S01]  /*5190*/  FMUL R87, R87, R8.reuse ;  /* 0x0000000857577220 */ /* 0x080fe20000400000 */
[----:B------:R-:W-:Y:S01]  /*51a0*/  F2FP.SATFINITE.E4M3.F32.PACK_AB_MERGE_C R83, RZ, R83, RZ ;  /* 0x00000053ff53723e */ /* 0x000fe200048070ff */
[----:B------:R-:W-:Y:S01]  /*51b0*/  @!P6 STG.E.U8 desc[UR12][R16.64+0x19], R71 ;  /* 0x000019471000e986 */ /* 0x000fe2000c10110c */
[C---:B------:R-:W-:Y:S01]  /*51c0*/  ISETP.LT.OR P6, PT, R9.reuse, 0x2a, !P0 ;  /* 0x0000002a0900780c */ /* 0x040fe200047c1670 */
[-C--:B------:R-:W-:Y:S01]  /*51d0*/  FMUL R24, R24, R8.reuse ;  /* 0x0000000818187220 */ /* 0x080fe20000400000 */
[----:B------:R-:W-:Y:S01]  /*51e0*/  F2FP.SATFINITE.E4M3.F32.PACK_AB_MERGE_C R85, RZ, R85, RZ ;  /* 0x00000055ff55723e */ /* 0x000fe200048070ff */
        /* <DEDUP_REMOVED lines=25> */
[----:B------:R-:W-:Y:S01]  /*5380*/  FMUL R32, R32, R8 ;  /* 0x0000000820207220 */ /* 0x000fe20000400000 */
[----:B0-----:R-:W-:Y:S01]  /*5390*/  F2FP.SATFINITE.E4M3.F32.PACK_AB_MERGE_C R3, RZ, R78, RZ ;  /* 0x0000004eff03723e */ /* 0x001fe200048070ff */
[----:B------:R-:W-:Y:S01]  /*53a0*/  @!P3 STG.E.U8 desc[UR12][R16.64+0x29], R79 ;  /* 0x0000294f1000b986 */ /* 0x000fe2000c10110c */
[----:B------:R-:W-:Y:S01]  /*53b0*/  ISETP.LT.OR P3, PT, R9, 0x3a, !P0 ;  /* 0x0000003a0900780c */ /* 0x000fe20004761670 */
[----:B------:R-:W-:Y:S01]  /*53c0*/  FMUL R33, R33, R8 ;  /* 0x0000000821217220 */ /* 0x000fe20000400000 */
[----:B-1----:R-:W-:Y:S01]  /*53d0*/  F2FP.SATFINITE.E4M3.F32.PACK_AB_MERGE_C R5, RZ, R80, RZ ;  /* 0x00000050ff05723e */ /* 0x002fe200048070ff */
[----:B------:R0:W-:Y:S01]  /*53e0*/  @!P1 STG.E.U8 desc[UR12][R16.64+0x28], R3 ;  /* 0x0000280310009986 */ /* 0x0001e2000c10110c */
[----:B------:R-:W-:Y:S01]  /*53f0*/  ISETP.GE.AND P1, PT, R14, 0x41, PT ;  /* 0x000000410e00780c */ /* 0x000fe20003f26270 */
[-C--:B------:R-:W-:Y:S01]  /*5400*/  FMUL R34, R34, R8.reuse ;  /* 0x0000000822227220 */ /* 0x080fe20000400000 */
[----:B------:R-:W-:Y:S01]  /*5410*/  F2FP.SATFINITE.E4M3.F32.PACK_AB_MERGE_C R29, RZ, R29, RZ ;  /* 0x0000001dff1d723e */ /* 0x000fe200048070ff */
[----:B------:R-:W-:Y:S01]  /*5420*/  @!P5 STG.E.U8 desc[UR12][R12.64+0x31], R81 ;  /* 0x000031510c00d986 */ /* 0x000fe2000c10110c */
[----:B------:R-:W-:Y:S01]  /*5430*/  ISETP.LT.OR P5, PT, R9, 0x32, !P2 ;  /* 0x000000320900780c */ /* 0x000fe200057a1670 */
[-C--:B------:R-:W-:Y:S01]  /*5440*/  FMUL R35, R35, R8.reuse ;  /* 0x0000000823237220 */ /* 0x080fe20000400000 */
[----:B------:R-:W-:Y:S01]  /*5450*/  F2FP.SATFINITE.E4M3.F32.PACK_AB_MERGE_C R31, RZ, R31, RZ ;  /* 0x0000001fff1f723e */ /* 0x000fe200048070ff */
[----:B------:R1:W-:Y:S01]  /*5460*/  @!P4 STG.E.U8 desc[UR12][R12.64+0x30], R5 ;  /* 0x000030050c00c986 */ /* 0x0003e2000c10110c */
[C---:B------:R-:W-:Y:S01]  /*5470*/  ISETP.LT.OR P4, PT, R9.reuse, 0x39, !P0 ;  /* 0x000000390900780c */ /* 0x040fe20004781670 */
[-C--:B------:R-:W-:Y:S01]  /*5480*/  FMUL R36, R36, R8.reuse ;  /* 0x0000000824247220 */ /* 0x080fe20000400000 */
[----:B------:R-:W-:Y:S01]  /*5490*/  ISETP.GE.AND P0, PT, R14, 0x49, PT ;  /* 0x000000490e00780c */ /* 0x000fe20003f06270 */
[----:B------:R-:W-:Y:S01]  /*54a0*/  @!P6 STG.E.U8 desc[UR12][R16.64+0x30], R15 ;  /* 0x0000300f1000e986 */ /* 0x000fe2000c10110c */
[----:B------:R-:W-:Y:S01]  /*54b0*/  ISETP.LT.OR P6, PT, R9, 0x39, !P2 ;  /* 0x000000390900780c */ /* 0x000fe200057c1670 */
[----:B------:R-:W-:Y:S01]  /*54c0*/  FMUL R37, R37, R8 ;  /* 0x0000000825257220 */ /* 0x000fe20000400000 */
[----:B0-----:R-:W-:Y:S01]  /*54d0*/  F2FP.SATFINITE.E4M3.F32.PACK_AB_MERGE_C R3, RZ, R84, RZ ;  /* 0x00000054ff03723e */ /* 0x001fe200048070ff */
[-C--:B------:R-:W-:Y:S01]  /*54e0*/  FMUL R38, R38, R8.reuse ;  /* 0x0000000826267220 */ /* 0x080fe20000400000 */
[C---:B------:R-:W-:Y:S01]  /*54f0*/  ISETP.LT.OR P2, PT, R9.reuse, 0x3a, !P2 ;  /* 0x0000003a0900780c */ /* 0x040fe20005741670 */
[----:B------:R-:W-:Y:S01]  /*5500*/  @!P5 STG.E.U8 desc[UR12][R16.64+0x31], R83 ;  /* 0x000031531000d986 */ /* 0x000fe2000c10110c */
        /* <DEDUP_REMOVED lines=24> */
[----:B--2---:R-:W-:Y:S01]  /*5690*/  F2FP.SATFINITE.E4M3.F32.PACK_AB_MERGE_C R5, RZ, R26, RZ ;  /* 0x0000001aff05723e */ /* 0x004fe200048070ff */
[-C--:B------:R-:W-:Y:S01]  /*56a0*/  FMUL R45, R45, R8.reuse ;  /* 0x000000082d2d7220 */ /* 0x080fe20000400000 */
[C---:B------:R-:W-:Y:S01]  /*56b0*/  ISETP.LT.OR P3, PT, R9.reuse, 0x9, !P1 ;  /* 0x000000090900780c */ /* 0x040fe20004f61670 */
[----:B------:R-:W-:Y:S01]  /*56c0*/  @!P6 STG.E.U8 desc[UR12][R10.64+0x1], R27 ;  /* 0x0000011b0a00e986 */ /* 0x000fe2000c10110c */
[C---:B------:R-:W-:Y:S01]  /*56d0*/  ISETP.LT.OR P6, PT, R9.reuse, 0xa, !P0 ;  /* 0x0000000a0900780c */ /* 0x040fe200047c1670 */
        /* <DEDUP_REMOVED lines=9> */
[----:B------:R-:W-:Y:S01]  /*5770*/  ISETP.LT.OR P4, PT, R9, 0x12, !P0 ;  /* 0x000000120900780c */ /* 0x000fe20004781670 */
[-C--:B------:R-:W-:Y:S01]  /*5780*/  FMUL R49, R49, R8.reuse ;  /* 0x0000000831317220 */ /* 0x080fe20000400000 */
[----:B------:R-:W-:Y:S01]  /*5790*/  F2FP.SATFINITE.E4M3.F32.PACK_AB_MERGE_C R43, RZ, R43, RZ ;  /* 0x0000002bff2b723e */ /* 0x000fe200048070ff */
[----:B------:R0:W-:Y:S01]  /*57a0*/  @!P3 STG.E.U8 desc[UR12][R6.64+0x8], R3 ;  /* 0x000008030600b986 */ /* 0x0001e2000c10110c */
[C---:B------:R-:W-:Y:S01]  /*57b0*/  ISETP.LT.OR P3, PT, R9.reuse, 0x12, !P1 ;  /* 0x000000120900780c */ /* 0x040fe20004f61670 */
[----:B------:R-:W-:Y:S01]  /*57c0*/  FMUL R50, R50, R8 ;  /* 0x0000000832327220 */ /* 0x000fe20000400000 */
[----:B-1----:R-:W-:Y:S01]  /*57d0*/  F2FP.SATFINITE.E4M3.F32.PACK_AB_MERGE_C R5, RZ, R30, RZ ;  /* 0x0000001eff05723e */ /* 0x002fe200048070ff */
[----:B------:R-:W-:Y:S01]  /*57e0*/  @!P6 STG.E.U8 desc[UR12][R10.64+0x9], R31 ;  /* 0x0000091f0a00e986 */ /* 0x000fe2000c10110c */
[----:B------:R-:W-:Y:S01]  /*57f0*/  ISETP.LT.OR P6, PT, R9, 0x1a, !P1 ;  /* 0x0000001a0900780c */ /* 0x000fe20004fc1670 */
[-C--:B------:R-:W-:Y:S01]  /*5800*/  FMUL R51, R51, R8.reuse ;  /* 0x0000000833337220 */ /* 0x080fe20000400000 */
[----:B------:R-:W-:Y:S01]  /*5810*/  F2FP.SATFINITE.E4M3.F32.PACK_AB_MERGE_C R45, RZ, R45, RZ ;  /* 0x0000002dff2d723e */ /* 0x000fe200048070ff */
[----:B------:R1:W-:Y:S01]  /*5820*/  @!P5 STG.E.U8 desc[UR12][R10.64+0x8], R5 ;  /* 0x000008050a00d986 */ /* 0x0003e2000c10110c */
        /* <DEDUP_REMOVED lines=8> */
[----:B------:R-:W-:Y:S01]  /*58b0*/  ISETP.LT.OR P3, PT, R9, 0x1a, !P0 ;  /* 0x0000001a0900780c */ /* 0x000fe20004761670 */
[----:B------:R-:W-:Y:S01]  /*58c0*/  FMUL R54, R54, R8 ;  /* 0x0000000836367220 */ /* 0x000fe20000400000 */
[----:B------:R-:W-:Y:S01]  /*58d0*/  F2FP.SATFINITE.E4M3.F32.PACK_AB_MERGE_C R49, RZ, R49, RZ ;  /* 0x00000031ff31723e */ /* 0x000fe200048070ff */
[----:B------:R-:W-:Y:S01]  /*58e0*/  @!P4 STG.E.U8 desc[UR12][R10.64+0x11], R35 ;  /* 0x000011230a00c986 */ /* 0x000fe2000c10110c */
[----:B-1----:R-:W-:Y:S01]  /*58f0*/  F2FP.SATFINITE.E4M3.F32.PACK_AB_MERGE_C R5, RZ, R36, RZ ;  /* 0x00000024ff05723e */ /* 0x002fe200048070ff */
[----:B------:R-:W-:Y:S01]  /*5900*/  FMUL R8, R55, R8 ;  /* 0x0000000837087220 */ /* 0x000fe20000400000 */
[----:B------:R-:W-:-:S02]  /*5910*/  ISETP.LT.OR P4, PT, R9, 0x21, !P1 ;  /* 0x000000210900780c */ /* 0x000fc40004f81670 */
[----:B--2---:R-:W-:Y:S01]  /*5920*/  F2FP.SATFINITE.E4M3.F32.PACK_AB_MERGE_C R13, RZ, R42, RZ ;  /* 0x0000002aff0d723e */ /* 0x004fe200048070ff */
[----:B------:R0:W-:Y:S01]  /*5930*/  @!P2 STG.E.U8 desc[UR12][R10.64+0x10], R3 ;  /* 0x000010030a00a986 */ /* 0x0001e2000c10110c */
[C---:B------:R-:W-:Y:S02]  /*5940*/  ISETP.LT.OR P2, PT, R9.reuse, 0x19, !P0 ;  /* 0x000000190900780c */ /* 0x040fe40004741670 */
[----:B------:R-:W-:Y:S01]  /*5950*/  F2FP.SATFINITE.E4M3.F32.PACK_AB_MERGE_C R51, RZ, R51, RZ ;  /* 0x00000033ff33723e */ /* 0x000fe200048070ff */
[----:B------:R1:W-:Y:S01]  /*5960*/  @!P5 STG.E.U8 desc[UR12][R6.64+0x18], R5 ;  /* 0x000018050600d986 */ /* 0x0003e2000c10110c */
[C---:B------:R-:W-:Y:S02]  /*5970*/  ISETP.LT.OR P5, PT, R9.reuse, 0x22, !P1 ;  /* 0x000000220900780c */ /* 0x040fe40004fa1670 */
[----:B------:R-:W-:Y:S01]  /*5980*/  F2FP.SATFINITE.E4M3.F32.PACK_AB_MERGE_C R53, RZ, R53, RZ ;  /* 0x00000035ff35723e */ /* 0x000fe200048070ff */
[----:B------:R-:W-:Y:S01]  /*5990*/  @!P6 STG.E.U8 desc[UR12][R6.64+0x19], R37 ;  /* 0x000019250600e986 */ /* 0x000fe2000c10110c */
[----:B------:R-:W-:-:S02]  /*59a0*/  ISETP.LT.OR P6, PT, R9, 0x21, !P0 ;  /* 0x000000210900780c */ /* 0x000fc400047c1670 */
[----:B0-----:R-:W-:Y:S01]  /*59b0*/  F2FP.SATFINITE.E4M3.F32.PACK_AB_MERGE_C R3, RZ, R38, RZ ;  /* 0x00000026ff03723e */ /* 0x001fe200048070ff */
[----:B------:R-:W-:Y:S01]  /*59c0*/  @!P3 STG.E.U8 desc[UR12][R10.64+0x19], R39 ;  /* 0x000019270a00b986 */ /* 0x000fe2000c10110c */
[C---:B------:R-:W-:Y:S02]  /*59d0*/  ISETP.LT.OR P3, PT, R9.reuse, 0x29, !P0 ;  /* 0x000000290900780c */ /* 0x040fe40004761670 */
[----:B-1----:R-:W-:Y:S01]  /*59e0*/  F2FP.SATFINITE.E4M3.F32.PACK_AB_MERGE_C R5, RZ, R40, RZ ;  /* 0x00000028ff05723e */ /* 0x002fe200048070ff */
[----:B------:R0:W-:Y:S01]  /*59f0*/  @!P2 STG.E.U8 desc[UR12][R10.64+0x18], R3 ;  /* 0x000018030a00a986 */ /* 0x0001e2000c10110c */
[----:B------:R-:W-:-:S03]  /*5a00*/  ISETP.LT.OR P2, PT, R9, 0x29, !P1 ;  /* 0x000000290900780c */ /* 0x000fc60004f41670 */
[----:B------:R1:W-:Y:S01]  /*5a10*/  @!P4 STG.E.U8 desc[UR12][R6.64+0x20], R5 ;  /* 0x000020050600c986 */ /* 0x0003e2000c10110c */
[----:B------:R-:W-:-:S03]  /*5a20*/  ISETP.LT.OR P4, PT, R9, 0x2a, !P0 ;  /* 0x0000002a0900780c */ /* 0x000fc60004781670 */
[----:B------:R-:W-:Y:S01]  /*5a30*/  @!P5 STG.E.U8 desc[UR12][R6.64+0x21], R41 ;  /* 0x000021290600d986 */ /* 0x000fe2000c10110c */
[----:B------:R-:W-:-:S03]  /*5a40*/  ISETP.LT.OR P5, PT, R9, 0x2a, !P1 ;  /* 0x0000002a0900780c */ /* 0x000fc60004fa1670 */
[----:B------:R2:W-:Y:S01]  /*5a50*/  @!P6 STG.E.U8 desc[UR12][R10.64+0x20], R13 ;  /* 0x0000200d0a00e986 */ /* 0x0005e2000c10110c */
[----:B------:R-:W-:Y:S02]  /*5a60*/  ISETP.LT.OR P6, PT, R9, 0x22, !P0 ;  /* 0x000000220900780c */ /* 0x000fe400047c1670 */
[----:B0-----:R-:W-:Y:S02]  /*5a70*/  F2FP.SATFINITE.E4M3.F32.PACK_AB_MERGE_C R3, RZ, R44, RZ ;  /* 0x0000002cff03723e */ /* 0x001fe400048070ff */
[----:B-1----:R-:W-:Y:S02]  /*5a80*/  F2FP.SATFINITE.E4M3.F32.PACK_AB_MERGE_C R5, RZ, R46, RZ ;  /* 0x0000002eff05723e */ /* 0x002fe400048070ff */
[----:B--2---:R-:W-:-:S07]  /*5a90*/  F2FP.SATFINITE.E4M3.F32.PACK_AB_MERGE_C R13, RZ, R48, RZ ;  /* 0x00000030ff0d723e */ /* 0x004fce00048070ff */
[----:B------:R-:W-:Y:S01]  /*5aa0*/  @!P6 STG.E.U8 desc[UR12][R10.64+0x21], R43 ;  /* 0x0000212b0a00e986 */ /* 0x000fe2000c10110c */
[----:B------:R-:W-:-:S03]  /*5ab0*/  ISETP.LT.OR P6, PT, R9, 0x31, !P1 ;  /* 0x000000310900780c */ /* 0x000fc60004fc1670 */
[----:B------:R0:W-:Y:S01]  /*5ac0*/  @!P2 STG.E.U8 desc[UR12][R6.64+0x28], R3 ;  /* 0x000028030600a986 */ /* 0x0001e2000c10110c */
[----:B------:R-:W-:-:S03]  /*5ad0*/  ISETP.LT.OR P2, PT, R9, 0x32, !P1 ;  /* 0x000000320900780c */ /* 0x000fc60004f41670 */
[----:B------:R-:W-:Y:S01]  /*5ae0*/  @!P5 STG.E.U8 desc[UR12][R6.64+0x29], R45 ;  /* 0x0000292d0600d986 */ /* 0x000fe2000c10110c */
[----:B------:R-:W-:-:S03]  /*5af0*/  ISETP.LT.OR P5, PT, R9, 0x31, !P0 ;  /* 0x000000310900780c */ /* 0x000fc600047a1670 */
[----:B------:R1:W-:Y:S01]  /*5b00*/  @!P3 STG.E.U8 desc[UR12][R10.64+0x28], R5 ;  /* 0x000028050a00b986 */ /* 0x0003e2000c10110c */
[C---:B------:R-:W-:Y:S02]  /*5b10*/  ISETP.LT.OR P3, PT, R9.reuse, 0x39, !P1 ;  /* 0x000000390900780c */ /* 0x040fe40004f61670 */
[C---:B------:R-:W-:Y:S01]  /*5b20*/  ISETP.LT.OR P1, PT, R9.reuse, 0x3a, !P1 ;  /* 0x0000003a0900780c */ /* 0x040fe20004f21670 */
[----:B------:R-:W-:Y:S01]  /*5b30*/  @!P4 STG.E.U8 desc[UR12][R10.64+0x29], R47 ;  /* 0x0000292f0a00c986 */ /* 0x000fe2000c10110c */
[C---:B------:R-:W-:Y:S02]  /*5b40*/  ISETP.LT.OR P4, PT, R9.reuse, 0x32, !P0 ;  /* 0x000000320900780c */ /* 0x040fe40004781670 */
[----:B0-----:R-:W-:Y:S01]  /*5b50*/  F2FP.SATFINITE.E4M3.F32.PACK_AB_MERGE_C R3, RZ, R50, RZ ;  /* 0x00000032ff03723e */ /* 0x001fe200048070ff */
[----:B------:R0:W-:Y:S01]  /*5b60*/  @!P6 STG.E.U8 desc[UR12][R6.64+0x30], R13 ;  /* 0x0000300d0600e986 */ /* 0x0001e2000c10110c */
[C---:B------:R-:W-:Y:S02]  /*5b70*/  ISETP.LT.OR P6, PT, R9.reuse, 0x39, !P0 ;  /* 0x000000390900780c */ /* 0x040fe400047c1670 */
[----:B------:R-:W-:Y:S01]  /*5b80*/  ISETP.LT.OR P0, PT, R9, 0x3a, !P0 ;  /* 0x0000003a0900780c */ /* 0x000fe20004701670 */
[----:B------:R2:W-:Y:S01]  /*5b90*/  @!P2 STG.E.U8 desc[UR12][R6.64+0x31], R49 ;  /* 0x000031310600a986 */ /* 0x0005e2000c10110c */
[----:B-1----:R-:W-:-:S02]  /*5ba0*/  F2FP.SATFINITE.E4M3.F32.PACK_AB_MERGE_C R5, RZ, R52, RZ ;  /* 0x00000034ff05723e */ /* 0x002fc400048070ff */
[----:B------:R-:W-:Y:S01]  /*5bb0*/  F2FP.SATFINITE.E4M3.F32.PACK_AB_MERGE_C R9, RZ, R54, RZ ;  /* 0x00000036ff09723e */ /* 0x000fe200048070ff */
[----:B------:R2:W-:Y:S04]  /*5bc0*/  @!P5 STG.E.U8 desc[UR12][R10.64+0x30], R3 ;  /* 0x000030030a00d986 */ /* 0x0005e8000c10110c */
[----:B------:R2:W-:Y:S01]  /*5bd0*/  @!P4 STG.E.U8 desc[UR12][R10.64+0x31], R51 ;  /* 0x000031330a00c986 */ /* 0x0005e2000c10110c */
[----:B0-----:R-:W-:-:S03]  /*5be0*/  F2FP.SATFINITE.E4M3.F32.PACK_AB_MERGE_C R13, RZ, R8, RZ ;  /* 0x00000008ff0d723e */ /* 0x001fc600048070ff */
[----:B------:R2:W-:Y:S04]  /*5bf0*/  @!P3 STG.E.U8 desc[UR12][R6.64+0x38], R5 ;  /* 0x000038050600b986 */ /* 0x0005e8000c10110c */
[----:B------:R2:W-:Y:S04]  /*5c00*/  @!P1 STG.E.U8 desc[UR12][R6.64+0x39], R53 ;  /* 0x0000393506009986 */ /* 0x0005e8000c10110c */
[----:B------:R2:W-:Y:S01]  /*5c10*/  @!P6 STG.E.U8 desc[UR12][R10.64+0x38], R9 ;  /* 0x000038090a00e986 */ /* 0x0005e2000c10110c */
[----:B------:R-:W-:Y:S05]  /*5c20*/  @P0 EXIT ;  /* 0x000000000000094d */ /* 0x000fea0003800000 */
[----:B------:R-:W-:Y:S01]  /*5c30*/  STG.E.U8 desc[UR12][R10.64+0x39], R13 ;  /* 0x0000390d0a007986 */ /* 0x000fe2000c10110c */
[----:B------:R-:W-:Y:S05]  /*5c40*/  EXIT ;  /* 0x000000000000794d */ /* 0x000fea0003800000 */
.L_x_10:
[----:B------:R-:W-:-:S13]  /*5c50*/  ISETP.NE.AND P0, PT, R6, RZ, PT ;  /* 0x000000ff0600720c */ /* 0x000fda0003f05270 */
[----:B------:R-:W-:Y:S05]  /*5c60*/  @P0 EXIT ;  /* 0x000000000000094d */ /* 0x000fea0003800000 */
[----:B------:R-:W-:-:S13]  /*5c70*/  ELECT P0, URZ, PT ;  /* 0x00000000003f782f */ /* 0x000fda0003800000 */
[----:B------:R-:W-:Y:S05]  /*5c80*/  @!P0 BRA `(.L_x_151) ;  /* 0x0000000400c08947 */ /* 0x000fea0003800000 */
[----:B------:R-:W-:Y:S02]  /*5c90*/  ISETP.GE.AND P0, PT, R3, 0x1, PT ;  /* 0x000000010300780c */ /* 0x000fe40003f06270 */
[----:B------:R-:W-:-:S04]  /*5ca0*/  SHF.R.S32.HI R7, RZ, 0x1f, R10 ;  /* 0x0000001fff077819 */ /* 0x000fc8000001140a */
[----:B------:R-:W-:-:S07]  /*5cb0*/  LEA.HI R7, R7, R10, RZ, 0x7 ;  /* 0x0000000a07077211 */ /* 0x000fce00078f38ff */
[----:B------:R-:W-:Y:S05]  /*5cc0*/  @!P0 BRA `(.L_x_151) ;  /* 0x0000000400b08947 */ /* 0x000fea0003800000 */
[----:B------:R-:W0:Y:S01]  /*5cd0*/  S2R R4, SR_CTAID.X ;  /* 0x0000000000047919 */ /* 0x000e220000002500 */
[----:B------:R-:W-:Y:S01]  /*5ce0*/  LOP3.LUT R7, R7, 0xffffff80, RZ, 0xc0, !PT ;  /* 0xffffff8007077812 */ /* 0x000fe200078ec0ff */
[----:B------:R-:W-:Y:S01]  /*5cf0*/  ULDC UR4, c[0x0][0x384] ;  /* 0x0000e10000047ab9 */ /* 0x000fe20000000800 */
[----:B------:R-:W-:Y:S01]  /*5d00*/  LOP3.LUT P0, RZ, R10, 0x1f, RZ, 0xc0, !PT ;  /* 0x0000001f0aff7812 */ /* 0x000fe2000780c0ff */
[----:B------:R-:W1:Y:S01]  /*5d10*/  S2R R11, SR_CTAID.Y ;  /* 0x00000000000b7919 */ /* 0x000e620000002600 */
[----:B---3-5:R-:W-:Y:S01]  /*5d20*/  IMAD R0, R12, R13, RZ ;  /* 0x0000000d0c007224 */ /* 0x028fe200078e02ff */
[----:B------:R-:W-:Y:S01]  /*5d30*/  ULDC UR5, c[0x0][0x388] ;  /* 0x0000e20000057ab9 */ /* 0x000fe20000000800 */
[----:B------:R-:W-:Y:S01]  /*5d40*/  IMAD.IADD R7, R10, 0x1, -R7 ;  /* 0x000000010a077824 */ /* 0x000fe200078e0a07 */
[----:B------:R-:W-:Y:S01]  /*5d50*/  LOP3.LUT R20, R2, 0x2, RZ, 0xfc, !PT ;  /* 0x0000000202147812 */ /* 0x000fe200078efcff */
[----:B------:R-:W-:Y:S01]  /*5d60*/  IMAD.MOV.U32 R6, RZ, RZ, RZ ;  /* 0x000000ffff067224 */ /* 0x000fe200078e00ff */
[----:B------:R-:W-:Y:S01]  /*5d70*/  CS2R R8, SRZ ;  /* 0x0000000000087805 */ /* 0x000fe2000001ff00 */
[----:B------:R-:W-:Y:S01]  /*5d80*/  IMAD.MOV.U32 R10, RZ, RZ, RZ ;  /* 0x000000ffff0a7224 */ /* 0x000fe200078e00ff */
[----:B------:R-:W-:Y:S01]  /*5d90*/  ISETP.NE.AND P1, PT, R7, RZ, PT ;  /* 0x000000ff0700720c */ /* 0x000fe20003f25270 */
[----:B------:R-:W-:Y:S01]  /*5da0*/  IMAD R0, R5, R0, 0x1 ;  /* 0x0000000105007424 */ /* 0x000fe200078e0200 */
[----:B------:R-:W-:Y:S01]  /*5db0*/  ISETP.NE.OR P0, PT, R7, RZ, !P0 ;  /* 0x000000ff0700720c */ /* 0x000fe20004705670 */
[----:B------:R-:W-:-:S02]  /*5dc0*/  IMAD.MOV.U32 R7, RZ, RZ, 0x1 ;  /* 0x00000001ff077424 */ /* 0x000fc400078e00ff */
[----:B0-----:R-:W-:-:S04]  /*5dd0*/  IMAD.SHL.U32 R18, R4, 0x80, RZ ;  /* 0x0000008004127824 */ /* 0x001fc800078e00ff */
[----:B------:R-:W-:-:S04]  /*5de0*/  IMAD.HI.U32 R4, R18, UR4, RZ ;  /* 0x0000000412047c27 */ /* 0x000fc8000f8e00ff */
[----:B-1----:R-:W-:Y:S01]  /*5df0*/  IMAD.SHL.U32 R19, R11, 0x40, RZ ;  /* 0x000000400b137824 */ /* 0x002fe200078e00ff */
[----:B------:R-:W-:-:S07]  /*5e00*/  SHF.R.U32.HI R4, RZ, UR5, R4 ;  /* 0x00000005ff047c19 */ /* 0x000fce0008011604 */
.L_x_155:
[----:B------:R-:W0:Y:S01]  /*5e10*/  S2R R12, SR_CgaCtaId ;  /* 0x00000000000c7919 */ /* 0x000e220000008800 */
[----:B------:R-:W-:-:S04]  /*5e20*/  MOV R11, 0x400 ;  /* 0x00000400000b7802 */ /* 0x000fc80000000f00 */
[----:B0-----:R-:W-:Y:S02]  /*5e30*/  LEA R21, R12, R11, 0x18 ;  /* 0x0000000b0c157211 */ /* 0x001fe400078ec0ff */
[----:B------:R-:W-:-:S03]  /*5e40*/  SHF.L.U32 R11, R7, 0x1f, RZ ;  /* 0x0000001f070b7819 */ /* 0x000fc600000006ff */
[----:B------:R-:W-:-:S07]  /*5e50*/  IMAD R12, R6, 0x8, R21 ;  /* 0x00000008060c7824 */ /* 0x000fce00078e0215 */
.L_x_152:
[----:B0-----:R0:W1:Y:S02]  /*5e60*/  SYNCS.PHASECHK.TRANS64.TRYWAIT P2, [R12+URZ+0x36090], R11 ;  /* 0x0360900b0c0075a7 */ /* 0x001064000804017f */
[----:B-1----:R-:W-:Y:S05]  /*5e70*/  @!P2 NANOSLEEP.SYNCS 0x989680 ;  /* 0x009896800000a95d */ /* 0x002fea0003900000 */
[----:B------:R-:W1:Y:S02]  /*5e80*/  @!P2 SYNCS.PHASECHK.TRANS64 P2, [R12+URZ+0x36090], R11 ;  /* 0x0360900b0c00a5a7 */ /* 0x000e64000804007f */
[----:B-1----:R-:W-:Y:S05]  /*5e90*/  @!P2 BRA `(.L_x_152) ;  /* 0xfffffffc00f0a947 */ /* 0x002fea000383ffff */
[----:B0-----:R-:W0:Y:S02]  /*5ea0*/  @!P1 LDC R11, c[0x0][0x500] ;  /* 0x00014000ff0b9b82 */ /* 0x001e240000000800 */
[----:B0-----:R0:W-:Y:S02]  /*5eb0*/  @!P1 SYNCS.ARRIVE.TRANS64 RZ, [R12+URZ+0x36000], R11 ;  /* 0x0360000b0cff99a7 */ /* 0x0011e4000800003f */
[----:B0-----:R-:W-:-:S04]  /*5ec0*/  PRMT R11, R20, 0x9910, RZ ;  /* 0x00009910140b7816 */ /* 0x001fc800000000ff */
[----:B------:R-:W-:-:S13]  /*5ed0*/  ISETP.NE.AND P2, PT, R11, 0x2, PT ;  /* 0x000000020b00780c */ /* 0x000fda0003f45270 */
[----:B------:R-:W-:Y:S05]  /*5ee0*/  @P2 BRA `(.L_x_153) ;  /* 0x0000000000042947 */ /* 0x000fea0003800000 */
[----:B------:R-:W-:Y:S01]  /*5ef0*/  BPT.TRAP 0x1 ;  /* 0x000000040000795c */ /* 0x000fe20000300000 */
.L_x_153:
[----:B------:R-:W-:Y:S05]  /*5f00*/  @P0 BRA `(.L_x_154) ;  /* 0x0000000000040947 */ /* 0x000fea0003800000 */
[----:B------:R-:W-:Y:S01]  /*5f10*/  BPT.TRAP 0x1 ;  /* 0x000000040000795c */ /* 0x000fe20000300000 */
.L_x_154:
[----:B------:R-:W0:Y:S01]  /*5f20*/  LDC R13, c[0x0][0x380] ;  /* 0x0000e000ff0d7b82 */ /* 0x000e220000000800 */
[----:B------:R-:W-:Y:S01]  /*5f30*/  R2UR UR4, R4 ;  /* 0x00000000040472ca */ /* 0x000fe200000e0000 */
[----:B------:R-:W-:Y:S01]  /*5f40*/  ULDC UR20, c[0x0][0x38c] ;  /* 0x0000e30000147ab9 */ /* 0x000fe20000000800 */
[----:B------:R-:W-:Y:S01]  /*5f50*/  R2UR UR5, R18 ;  /* 0x00000000120572ca */ /* 0x000fe200000e0000 */
[----:B------:R-:W-:Y:S01]  /*5f60*/  UISETP.NE.AND UP0, UPT, UR20, 0x1, UPT ;  /* 0x000000011400788c */ /* 0x000fe2000bf05270 */
[----:B------:R-:W-:Y:S01]  /*5f70*/  R2UR UR17, R12 ;  /* 0x000000000c1172ca */ /* 0x000fe200000e0000 */
[C---:B------:R-:W-:Y:S01]  /*5f80*/  VIADD R12, R10.reuse, 0x1 ;  /* 0x000000010a0c7836 */ /* 0x040fe20000000000 */
[----:B------:R-:W-:Y:S01]  /*5f90*/  R2UR UR18, R10 ;  /* 0x000000000a1272ca */ /* 0x000fe200000e0000 */
[----:B------:R-:W1:Y:S01]  /*5fa0*/  LDC.64 R14, c[0x0][0x3b8] ;  /* 0x0000ee00ff0e7b82 */ /* 0x000e620000000a00 */
[----:B------:R-:W-:Y:S01]  /*5fb0*/  R2UR UR9, R21 ;  /* 0x00000000150972ca */ /* 0x000fe200000e0000 */
[----:B------:R-:W-:Y:S01]  /*5fc0*/  VIADD R0, R0, 0xffffffff ;  /* 0xffffffff00007836 */ /* 0x000fe20000000000 */
[----:B------:R-:W-:Y:S01]  /*5fd0*/  R2UR UR16, R6 ;  /* 0x00000000061072ca */ /* 0x000fe200000e0000 */
[----:B------:R-:W-:Y:S01]  /*5fe0*/  ULDC.64 UR24, c[0x0][0x198] ;  /* 0x0000660000187ab9 */ /* 0x000fe20000000a00 */
[----:B------:R-:W-:Y:S01]  /*5ff0*/  R2UR UR12, R9 ;  /* 0x00000000090c72ca */ /* 0x000fe200000e0000 */
[----:B------:R-:W-:Y:S01]  /*6000*/  ULDC.64 UR14, c[0x0][0x3b0] ;  /* 0x0000ec00000e7ab9 */ /* 0x000fe20000000a00 */
[----:B------:R-:W-:Y:S01]  /*6010*/  @UP0 ULDC.64 UR10, c[0x0][0x390] ;  /* 0x0000e400000a0ab9 */ /* 0x000fe20000000a00 */
[----:B------:R-:W1:Y:S01]  /*6020*/  LDC.64 R16, c[0x0][0x3d8] ;  /* 0x0000f600ff107b82 */ /* 0x000e620000000a00 */
[----:B------:R-:W-:Y:S01]  /*6030*/  R2UR UR13, R8 ;  /* 0x00000000080d72ca */ /* 0x000fe200000e0000 */
[----:B------:R-:W-:Y:S01]  /*6040*/  ULDC.64 UR22, c[0x0][0x3d0] ;  /* 0x0000f40000167ab9 */ /* 0x000fe20000000a00 */
[----:B------:R-:W-:Y:S01]  /*6050*/  ISETP.GT.AND P5, PT, R0, 0x1, PT ;  /* 0x000000010000780c */ /* 0x000fe20003fa4270 */
[----:B------:R-:W-:-:S02]  /*6060*/  USHF.L.U32 UR18, UR18, 0x6, URZ ;  /* 0x0000000612127899 */ /* 0x000fc4000800063f */
[----:B------:R-:W-:Y:S01]  /*6070*/  UIADD3 UR17, UR17, 0x36000, URZ ;  /* 0x0003600011117890 */ /* 0x000fe2000fffe03f */
[----:B0-----:R-:W-:Y:S01]  /*6080*/  ISETP.NE.AND P2, PT, R13, 0x1, PT ;  /* 0x000000010d00780c */ /* 0x001fe20003f45270 */
[----:B------:R-:W-:Y:S01]  /*6090*/  ULEA UR16, UR16, UR9, 0xd ;  /* 0x0000000910107291 */ /* 0x000fe2000f8e683f */
[----:B------:R-:W-:Y:S01]  /*60a0*/  UMOV UR26, 0x0 ;  /* 0x00000000001a7882 */ /* 0x000fe20000000000 */
[----:B------:R-:W-:-:S03]  /*60b0*/  UMOV UR27, 0x10000000 ;  /* 0x10000000001b7882 */ /* 0x000fc60000000000 */
[----:B------:R-:W-:-:S07]  /*60c0*/  UMOV UR9, UR17 ;  /* 0x0000001100097c82 */ /* 0x000fce0008000000 */
[----:B------:R-:W-:Y:S01]  /*60d0*/  @P2 IMAD.U32 R11, RZ, RZ, UR4 ;  /* 0x00000004ff0b2e24 */ /* 0x000fe2000f8e00ff */
[----:B------:R-:W-:Y:S01]  /*60e0*/  UIADD3 UR4, UP1, UR24, 0xf0, URZ ;  /* 0x000000f018047890 */ /* 0x000fe2000ff3e03f */
[----:B-1----:R-:W-:Y:S01]  /*60f0*/  IMAD R10, R8, R15, R17 ;  /* 0x0000000f080a7224 */ /* 0x002fe200078e0211 */
[----:B------:R-:W-:Y:S02]  /*6100*/  UIADD3 UR24, UP2, UR24, 0x1f0, URZ ;  /* 0x000001f018187890 */ /* 0x000fe4000ff5e03f */
[----:B------:R-:W-:Y:S01]  /*6110*/  @P2 R2UR UR5, R11 ;  /* 0x000000000b0522ca */ /* 0x000fe200000e0000 */
[----:B------:R-:W-:Y:S01]  /*6120*/  IMAD R11, R6, 0x1000, R21 ;  /* 0x00001000060b7824 */ /* 0x000fe200078e0215 */
[----:B------:R-:W-:Y:S01]  /*6130*/  ISETP.NE.AND P2, PT, R12, R5, PT ;  /* 0x000000050c00720c */ /* 0x000fe20003f45270 */
[----:B------:R-:W-:-:S03]  /*6140*/  VIADD R6, R6, 0x1 ;  /* 0x0000000106067836 */ /* 0x000fc60000000000 */
[----:B------:R-:W-:Y:S01]  /*6150*/  R2UR UR8, R11 ;  /* 0x000000000b0872ca */ /* 0x000fe200000e0000 */
[----:B------:R-:W-:Y:S01]  /*6160*/  IMAD R11, R9, R14, R16 ;  /* 0x0000000e090b7224 */ /* 0x000fe200078e0210 */
[C---:B------:R-:W-:Y:S01]  /*6170*/  ISETP.NE.AND P4, PT, R6.reuse, 0x12, PT ;  /* 0x000000120600780c */ /* 0x040fe20003f85270 */
[----:B------:R-:W0:Y:S03]  /*6180*/  LDC R14, c[0x0][0x3c8] ;  /* 0x0000f200ff0e7b82 */ /* 0x000e260000000800 */
[----:B------:R-:W-:Y:S01]  /*6190*/  PRMT R10, R11, 0x40, R10 ;  /* 0x000000400b0a7816 */ /* 0x000fe2000000000a */
[----:B------:R-:W-:Y:S01]  /*61a0*/  UIADD3 UR6, -UR5, URZ, URZ ;  /* 0x0000003f05067290 */ /* 0x000fe2000fffe13f */
[----:B------:R-:W-:Y:S01]  /*61b0*/  VIADD R11, R9, 0x1 ;  /* 0x00000001090b7836 */ /* 0x000fe20000000000 */
[----:B------:R-:W-:Y:S01]  /*61c0*/  UMOV UR21, UR5 ;  /* 0x0000000500157c82 */ /* 0x000fe20008000000 */
[----:B------:R-:W-:Y:S01]  /*61d0*/  @P2 IMAD.MOV R11, RZ, RZ, R9 ;  /* 0x000000ffff0b2224 */ /* 0x000fe200078e0209 */
[----:B------:R-:W-:-:S02]  /*61e0*/  SEL R6, R6, RZ, P4 ;  /* 0x000000ff06067207 */ /* 0x000fc40002000000 */
[----:B------:R-:W-:Y:S01]  /*61f0*/  IMAD R13, R13, UR6, R18 ;  /* 0x000000060d0d7c24 */ /* 0x000fe2000f8e0212 */
[----:B------:R-:W-:Y:S02]  /*6200*/  UIMAD.WIDE.U32 UR6, UR5, UR10, URZ ;  /* 0x0000000a050672a5 */ /* 0x000fe4000f8e003f */
[----:B------:R-:W-:Y:S02]  /*6210*/  UIADD3 UR8, UR8, 0x24000, URZ ;  /* 0x0002400008087890 */ /* 0x000fe4000fffe03f */
[----:B------:R-:W-:Y:S01]  /*6220*/  @UP0 USHF.R.U32.HI UR21, URZ, UR11, UR7 ;  /* 0x0000000b3f150299 */ /* 0x000fe20008011607 */
[----:B------:R-:W-:Y:S01]  /*6230*/  R2UR UR19, R13 ;  /* 0x000000000d1372ca */ /* 0x000fe200000e0000 */
[----:B------:R-:W-:Y:S01]  /*6240*/  UMOV UR10, UR18 ;  /* 0x00000012000a7c82 */ /* 0x000fe20008000000 */
[----:B------:R-:W-:Y:S01]  /*6250*/  R2UR UR7, R10 ;  /* 0x000000000a0772ca */ /* 0x000fe200000e0000 */
[----:B------:R-:W-:Y:S01]  /*6260*/  UIADD3 UR6, -UR21, URZ, URZ ;  /* 0x0000003f15067290 */ /* 0x000fe2000fffe13f */
[----:B------:R-:W-:Y:S01]  /*6270*/  R2UR UR11, R19 ;  /* 0x00000000130b72ca */ /* 0x000fe200000e0000 */
[----:B------:R-:W-:Y:S01]  /*6280*/  VIADD R13, R8, 0x1 ;  /* 0x00000001080d7836 */ /* 0x000fe20000000000 */
[----:B------:R-:W-:Y:S01]  /*6290*/  SEL R10, RZ, 0x1, P4 ;  /* 0x00000001ff0a7807 */ /* 0x000fe20002000000 */
[----:B------:R-:W-:Y:S01]  /*62a0*/  UIMAD UR20, UR20, UR6, UR5 ;  /* 0x00000006141472a4 */ /* 0x000fe2000f8e0205 */
[----:B0-----:R-:W-:Y:S01]  /*62b0*/  ISETP.NE.AND P3, PT, R11, R14, PT ;  /* 0x0000000e0b00720c */ /* 0x001fe20003f65270 */
[----:B------:R-:W-:Y:S01]  /*62c0*/  UIADD3.X UR5, URZ, UR25, URZ, UP1, !UPT ;  /* 0x000000193f057290 */ /* 0x000fe20008ffe43f */
[----:B------:R-:W-:Y:S01]  /*62d0*/  LOP3.LUT R7, R7, R10, RZ, 0x3c, !PT ;  /* 0x0000000a07077212 */ /* 0x000fe200078e3cff */
[----:B------:R-:W-:Y:S01]  /*62e0*/  UIMAD UR20, UR20, UR15, UR23 ;  /* 0x0000000f141472a4 */ /* 0x000fe2000f8e0217 */
[----:B------:R-:W-:Y:S01]  /*62f0*/  SEL R10, R12, RZ, P2 ;  /* 0x000000ff0c0a7207 */ /* 0x000fe20001000000 */
[----:B------:R-:W-:Y:S01]  /*6300*/  UIMAD UR19, UR19, UR14, UR22 ;  /* 0x0000000e131372a4 */ /* 0x000fe2000f8e0216 */
[----:B------:R-:W-:Y:S01]  /*6310*/  SEL R9, R11, RZ, P3 ;  /* 0x000000ff0b097207 */ /* 0x000fe20001800000 */
[----:B------:R-:W-:-:S02]  /*6320*/  UPRMT UR6, UR7, 0x5410, URZ ;  /* 0x0000541007067896 */ /* 0x000fc4000800003f */
[----:B------:R-:W-:-:S04]  /*6330*/  UIADD3.X UR25, URZ, UR25, URZ, UP2, !UPT ;  /* 0x000000193f197290 */ /* 0x000fc800097fe43f */
[----:B------:R-:W-:-:S03]  /*6340*/  @P3 IMAD.MOV R13, RZ, RZ, R8 ;  /* 0x000000ffff0d3224 */ /* 0x000fc600078e0208 */
[----:B------:R0:W-:Y:S01]  /*6350*/  UTMALDG.4D.IM2COL [UR16], [UR4], UR6 ;  /* 0x00000010040073b4 */ /* 0x0001e20008058006 */
[----:B------:R-:W-:Y:S01]  /*6360*/  IMAD.MOV.U32 R8, RZ, RZ, R13 ;  /* 0x000000ffff087224 */ /* 0x000fe200078e000d */
[----:B------:R0:W-:Y:S02]  /*6370*/  UTMALDG.4D [UR8], [UR24], desc[UR26] ;  /* 0x00001a08180075b4 */ /* 0x0001e40008019000 */
[----:B0-----:R-:W-:Y:S05]  /*6380*/  @P5 BRA `(.L_x_155) ;  /* 0xfffffff800a05947 */ /* 0x001fea000383ffff */
.L_x_151:
[----:B------:R-:W-:Y:S01]  /*6390*/  ISETP.GE.U32.AND P2, PT, R3, 0x12, PT ;  /* 0x000000120300780c */ /* 0x000fe20003f46070 */
[----:B------:R-:W-:Y:S05]  /*63a0*/  WARPSYNC.ALL ;  /* 0x0000000000007948 */ /* 0x000fea0003800000 */
[----:B------:R-:W-:-:S07]  /*63b0*/  ELECT P1, URZ, PT ;  /* 0x00000000003f782f */ /* 0x000fce0003820000 */
[----:B------:R-:W-:-:S05]  /*63c0*/  @P2 IMAD.WIDE.U32 R4, R3, 0x38e38e39, RZ ;  /* 0x38e38e3903042825 */ /* 0x000fca00078e00ff */
[----:B---3-5:R-:W-:-:S04]  /*63d0*/  @P2 SHF.R.U32.HI R0, RZ, 0x2, R5 ;  /* 0x00000002ff002819 */ /* 0x028fc80000011605 */
[----:B------:R-:W-:-:S04]  /*63e0*/  @P2 LOP3.LUT R0, R0, 0x1, RZ, 0xc0, !PT ;  /* 0x0000000100002812 */ /* 0x000fc800078ec0ff */
[----:B------:R-:W-:Y:S01]  /*63f0*/  @P2 ISETP.NE.U32.AND P0, PT, R0, 0x1, PT ;  /* 0x000000010000280c */ /* 0x000fe20003f05070 */
[----:B------:R-:W-:-:S12]  /*6400*/  @!P1 EXIT ;  /* 0x000000000000994d */ /* 0x000fd80003800000 */
[----:B------:R-:W-:Y:S02]  /*6410*/  LOP3.LUT R2, R2, 0x2, RZ, 0xfc, !PT ;  /* 0x0000000202027812 */ /* 0x000fe400078efcff */
[----:B------:R-:W-:Y:S02]  /*6420*/  @P2 ISETP.NE.U32.AND.EX P0, PT, RZ, RZ, PT, P0 ;  /* 0x000000ffff00220c */ /* 0x000fe40003f05100 */
[----:B------:R-:W-:Y:S01]  /*6430*/  ISETP.NE.AND P1, PT, R2, 0x3, PT ;  /* 0x000000030200780c */ /* 0x000fe20003f25270 */
[----:B------:R-:W-:Y:S01]  /*6440*/  IMAD.MOV.U32 R2, RZ, RZ, 0x1 ;  /* 0x00000001ff027424 */ /* 0x000fe200078e00ff */
[----:B------:R-:W-:-:S11]  /*6450*/  @P2 SEL R2, RZ, 0x1, !P0 ;  /* 0x00000001ff022807 */ /* 0x000fd60004000000 */
[----:B------:R-:W-:Y:S05]  /*6460*/  @!P1 BRA `(.L_x_156) ;  /* 0x0000000000049947 */ /* 0x000fea0003800000 */
[----:B------:R-:W-:Y:S01]  /*6470*/  BPT.TRAP 0x1 ;  /* 0x000000040000795c */ /* 0x000fe20000300000 */
.L_x_156:
[----:B------:R-:W0:Y:S01]  /*6480*/  S2R R7, SR_CgaCtaId ;  /* 0x0000000000077919 */ /* 0x000e220000008800 */
[----:B------:R-:W-:Y:S01]  /*6490*/  IMAD.WIDE.U32 R4, R3, 0x38e38e39, RZ ;  /* 0x38e38e3903047825 */ /* 0x000fe200078e00ff */
[----:B------:R-:W-:-:S04]  /*64a0*/  MOV R0, 0x400 ;  /* 0x0000040000007802 */ /* 0x000fc80000000f00 */
[----:B------:R-:W-:Y:S02]  /*64b0*/  SHF.R.U32.HI R4, RZ, 0x2, R5 ;  /* 0x00000002ff047819 */ /* 0x000fe40000011605 */
[----:B------:R-:W-:-:S03]  /*64c0*/  SHF.L.U32 R5, R2, 0x1f, RZ ;  /* 0x0000001f02057819 */ /* 0x000fc600000006ff */
[----:B------:R-:W-:Y:S01]  /*64d0*/  IMAD R3, R4, -0x12, R3 ;  /* 0xffffffee04037824 */ /* 0x000fe200078e0203 */
[----:B0-----:R-:W-:-:S05]  /*64e0*/  LEA R0, R7, R0, 0x18 ;  /* 0x0000000007007211 */ /* 0x001fca00078ec0ff */
[----:B------:R-:W-:-:S04]  /*64f0*/  VIADD R0, R0, 0x36090 ;  /* 0x0003609000007836 */ /* 0x000fc80000000000 */
[----:B------:R-:W-:-:S07]  /*6500*/  IMAD R4, R3, 0x8, R0 ;  /* 0x0000000803047824 */ /* 0x000fce00078e0200 */
.L_x_157:
[----:B0-----:R0:W1:Y:S02]  /*6510*/  SYNCS.PHASECHK.TRANS64.TRYWAIT P0, [R4+URZ], R5 ;  /* 0x00000005040075a7 */ /* 0x001064000800017f */
[----:B-1----:R-:W-:Y:S05]  /*6520*/  @!P0 NANOSLEEP.SYNCS 0x989680 ;  /* 0x009896800000895d */ /* 0x002fea0003900000 */
[----:B------:R-:W1:Y:S02]  /*6530*/  @!P0 SYNCS.PHASECHK.TRANS64 P0, [R4+URZ], R5 ;  /* 0x00000005040085a7 */ /* 0x000e64000800007f */
[----:B-1----:R-:W-:Y:S05]  /*6540*/  @!P0 BRA `(.L_x_157) ;  /* 0xfffffffc00f08947 */ /* 0x002fea000383ffff */
[----:B------:R-:W-:-:S05]  /*6550*/  VIADD R3, R3, 0x1 ;  /* 0x0000000103037836 */ /* 0x000fca0000000000 */
[----:B------:R-:W-:-:S04]  /*6560*/  ISETP.NE.AND P0, PT, R3, 0x12, PT ;  /* 0x000000120300780c */ /* 0x000fc80003f05270 */
[----:B0-----:R-:W-:Y:S02]  /*6570*/  SEL R5, RZ, 0x1, P0 ;  /* 0x00000001ff057807 */ /* 0x001fe40000000000 */
[----:B------:R-:W-:Y:S02]  /*6580*/  SEL R3, R3, RZ, P0 ;  /* 0x000000ff03037207 */ /* 0x000fe40000000000 */
[----:B------:R-:W-:-:S03]  /*6590*/  LOP3.LUT R7, R2, R5, RZ, 0x3c, !PT ;  /* 0x0000000502077212 */ /* 0x000fc600078e3cff */
[----:B------:R-:W-:Y:S01]  /*65a0*/  IMAD R2, R3, 0x8, R0 ;  /* 0x0000000803027824 */ /* 0x000fe200078e0200 */
[----:B------:R-:W-:-:S07]  /*65b0*/  SHF.L.U32 R5, R7, 0x1f, RZ ;  /* 0x0000001f07057819 */ /* 0x000fce00000006ff */
.L_x_158:
        /* <DEDUP_REMOVED lines=11> */
.L_x_159:
        /* <DEDUP_REMOVED lines=11> */
.L_x_160:
        /* <DEDUP_REMOVED lines=11> */
.L_x_161:
        /* <DEDUP_REMOVED lines=11> */
.L_x_162:
        /* <DEDUP_REMOVED lines=11> */
.L_x_163:
        /* <DEDUP_REMOVED lines=11> */
.L_x_164:
        /* <DEDUP_REMOVED lines=11> */
.L_x_165:
        /* <DEDUP_REMOVED lines=11> */
.L_x_166:
        /* <DEDUP_REMOVED lines=11> */
.L_x_167:
        /* <DEDUP_REMOVED lines=11> */
.L_x_168:
        /* <DEDUP_REMOVED lines=11> */
.L_x_169:
        /* <DEDUP_REMOVED lines=11> */
.L_x_170:
        /* <DEDUP_REMOVED lines=11> */
.L_x_171:
        /* <DEDUP_REMOVED lines=11> */
.L_x_172:
        /* <DEDUP_REMOVED lines=11> */
.L_x_173:
        /* <DEDUP_REMOVED lines=11> */
.L_x_174:
[----:B0-----:R0:W1:Y:S02]  /*70c0*/  SYNCS.PHASECHK.TRANS64.TRYWAIT P0, [R3+URZ], R0 ;  /* 0x00000000030075a7 */ /* 0x001064000800017f */
[----:B-1----:R-:W-:Y:S05]  /*70d0*/  @!P0 NANOSLEEP.SYNCS 0x989680 ;  /* 0x009896800000895d */ /* 0x002fea0003900000 */
[----:B------:R-:W1:Y:S02]  /*70e0*/  @!P0 SYNCS.PHASECHK.TRANS64 P0, [R3+URZ], R0 ;  /* 0x00000000030085a7 */ /* 0x000e64000800007f */
[----:B-1----:R-:W-:Y:S05]  /*70f0*/  @P0 EXIT ;  /* 0x000000000000094d */ /* 0x002fea0003800000 */
[----:B------:R-:W-:Y:S05]  /*7100*/  BRA `(.L_x_174) ;  /* 0xfffffffc00ec7947 */ /* 0x000fea000383ffff */
.L_x_175:
[----:B------:R-:W-:-:S00]  /*7110*/  BRA `(.L_x_175) ;  /* 0xfffffffc00fc7947 */ /* 0x000fc0000383ffff */
[----:B------:R-:W-:-:S00]  /*7120*/  NOP ;  /* 0x0000000000007918 */ /* 0x000fc00000000000 */
        /* <DEDUP_REMOVED lines=13> */
.L_x_176:


//--------------------- .nv.shared._ZN7cutlass13device_kernelINS_4conv6kernel13ConvUniversalINS1_16ConvProblemShapeILNS1_8OperatorE0ELi2EEENS1_10collective14CollectiveConvINS1_46MainloopSm90TmaGmmaWarpSpecializedImplicitGemmILS5_0ELi18ELi2EN4cute5tupleIJNSA_1CILi1EEESD_SD_EEENS1_36KernelImplicitTmaWarpSpecializedSm90ELi1EEENSB_IJNSC_ILi128EEENSC_ILi64EEENSB_IJSI_EEEEEENS_12float_e4m3_tESL_NSA_8TiledMMAINSA_8MMA_AtomIJNSA_4SM904GMMA30MMA_64x64x32_F32E4M3E4M3_SS_TNILNSP_7ScaleInE1ELSR_1EEEEEENSA_6LayoutISE_NSB_IJNSC_ILi0EEESV_SV_EEEEENSB_IJNSA_10UnderscoreESY_SY_EEEEENS7_6detail26Sm90ImplicitGemmTileTraitsINSA_20SM90_TMA_LOAD_IM2COLENSA_14ComposedLayoutINSA_7SwizzleILi2ELi4ELi3EEENSA_18smem_ptr_flag_bitsILi8EEENSU_INSB_IJNSB_IJNSC_ILi8EEENSC_ILi16EEEEEENSB_IJSI_SD_EEENSB_IJSD_NSC_ILi18EEEEEEEEENSB_IJNSB_IJSI_NSC_ILi512EEEEEENSB_IJSD_SV_EEENSB_IJSV_NSC_ILi8192EEEEEEEEEEEEEvEENS12_INSA_13SM90_TMA_LOADENS14_IS16_S18_NSU_INSB_IJNSB_IJS19_S19_EEES1C_S1E_EEENSB_IJS1H_S1I_NSB_IJSV_NSC_ILi4096EEEEEEEEEEEEEvEEEENS_8epilogue10collective6detail29Sm90TmaWarpSpecializedAdapterINS20_15DefaultEpilogueISL_NSB_IJNSB_IJlllEEESD_SV_EEES25_NS1Z_6thread17LinearCombinationISL_Li1EffLNS26_9ScaleType4KindE0ELNS_15FloatRoundStyleE2ESL_EENS_4gemm15EpilogueDefaultEEEEEvvEEEEvNT_6ParamsE --------------------------
	.section	.nv.shared._ZN7cutlass13device_kernelINS_4conv6kernel13ConvUniversalINS1_16ConvProblemShapeILNS1_8OperatorE0ELi2EEENS1_10collective14CollectiveConvINS1_46MainloopSm90TmaGmmaWarpSpecializedImplicitGemmILS5_0ELi18ELi2EN4cute5tupleIJNSA_1CILi1EEESD_SD_EEENS1_36KernelImplicitTmaWarpSpecializedSm90ELi1EEENSB_IJNSC_ILi128EEENSC_ILi64EEENSB_IJSI_EEEEEENS_12float_e4m3_tESL_NSA_8TiledMMAINSA_8MMA_AtomIJNSA_4SM904GMMA30MMA_64x64x32_F32E4M3E4M3_SS_TNILNSP_7ScaleInE1ELSR_1EEEEEENSA_6LayoutISE_NSB_IJNSC_ILi0EEESV_SV_EEEEENSB_IJNSA_10UnderscoreESY_SY_EEEEENS7_6detail26Sm90ImplicitGemmTileTraitsINSA_20SM90_TMA_LOAD_IM2COLENSA_14ComposedLayoutINSA_7SwizzleILi2ELi4ELi3EEENSA_18smem_ptr_flag_bitsILi8EEENSU_INSB_IJNSB_IJNSC_ILi8EEENSC_ILi16EEEEEENSB_IJSI_SD_EEENSB_IJSD_NSC_ILi18EEEEEEEEENSB_IJNSB_IJSI_NSC_ILi512EEEEEENSB_IJSD_SV_EEENSB_IJSV_NSC_ILi8192EEEEEEEEEEEEEvEENS12_INSA_13SM90_TMA_LOADENS14_IS16_S18_NSU_INSB_IJNSB_IJS19_S19_EEES1C_S1E_EEENSB_IJS1H_S1I_NSB_IJSV_NSC_ILi4096EEEEEEEEEEEEEvEEEENS_8epilogue10collective6detail29Sm90TmaWarpSpecializedAdapterINS20_15DefaultEpilogueISL_NSB_IJNSB_IJlllEEESD_SV_EEES25_NS1Z_6thread17LinearCombinationISL_Li1EffLNS26_9ScaleType4KindE0ELNS_15FloatRoundStyleE2ESL_EENS_4gemm15EpilogueDefaultEEEEEvvEEEEvNT_6ParamsE,"aw",@nobits
	.sectionflags	@""
	.align	16
	.zero		1024


//--------------------- .nv.shared.reserved.0     --------------------------
	.section	.nv.shared.reserved.0,"aw",@nobits
	.weak		__nv_reservedSMEM_offset_0_alias
	.size		__nv_reservedSMEM_offset_0_alias, 0, 0
	.other		__nv_reservedSMEM_offset_0_alias,@"STO_CUDA_RESERVED_SHARED STV_DEFAULT"
__nv_reservedSMEM_offset_0_alias:
	.zero		0


//--------------------- .nv.global                --------------------------
	.section	.nv.global,"aw",@nobits
.nv.global:
	.type		_ZN39_INTERNAL_31a9988f_4_k_cu_2d103105_26164cute1_E,@object
	.size		_ZN39_INTERNAL_31a9988f_4_k_cu_2d103105_26164cute1_E,(_ZN39_INTERNAL_31a9988f_4_k_cu_2d103105_26164cuda3std3__45__cpo6cbeginE - _ZN39_INTERNAL_31a9988f_4_k_cu_2d103105_26164cute1_E)
_ZN39_INTERNAL_31a9988f_4_k_cu_2d103105_26164cute1_E:
	.zero		1
	.type		_ZN39_INTERNAL_31a9988f_4_k_cu_2d103105_26164cuda3std3__45__cpo6cbeginE,@object
	.size		_ZN39_INTERNAL_31a9988f_4_k_cu_2d103105_26164cuda3std3__45__cpo6cbeginE,(_ZN39_INTERNAL_31a9988f_4_k_cu_2d103105_26164cuda3std3__48in_placeE - _ZN39_INTERNAL_31a9988f_4_k_cu_2d103105_26164cuda3std3__45__cpo6cbeginE)
_ZN39_INTERNAL_31a9988f_4_k_cu_2d103105_26164cuda3std3__45__cpo6cbeginE:
	.zero		1
	.type		_ZN39_INTERNAL_31a9988f_4_k_cu_2d103105_26164cuda3std3__48in_placeE,@object
	.size		_ZN39_INTERNAL_31a9988f_4_k_cu_2d103105_26164cuda3std3__48in_placeE,(_ZN39_INTERNAL_31a9988f_4_k_cu_2d103105_26164cuda3std6ranges3__45__cpo9iter_moveE - _ZN39_INTERNAL_31a9988f_4_k_cu_2d103105_26164cuda3std3__48in_placeE)
_ZN39_INTERNAL_31a9988f_4_k_cu_2d103105_26164cuda3std3__48in_placeE:
	.zero		1
	.type		_ZN39_INTERNAL_31a9988f_4_k_cu_2d103105_26164cuda3std6ranges3__45__cpo9iter_moveE,@object
	.size		_ZN39_INTERNAL_31a9988f_4_k_cu_2d103105_26164cuda3std6ranges3__45__cpo9iter_moveE,(_ZN39_INTERNAL_31a9988f_4_k_cu_2d103105_26164cuda3std3__45__cpo5beginE - _ZN39_INTERNAL_31a9988f_4_k_cu_2d103105_26164cuda3std6ranges3__45__cpo9iter_moveE)
_ZN39_INTERNAL_31a9988f_4_k_cu_2d103105_26164cuda3std6ranges3__45__cpo9iter_moveE:
	.zero		1
	.type		_ZN39_INTERNAL_31a9988f_4_k_cu_2d103105_26164cuda3std3__45__cpo5beginE,@object
	.size		_ZN39_INTERNAL_31a9988f_4_k_cu_2d103105_26164cuda3std3__45__cpo5beginE,(_ZN39_INTERNAL_31a9988f_4_k_cu_2d103105_26164cuda3std3__441_GLOBAL__N__31a9988f_4_k_cu_2d103105_26166ignoreE - _ZN39_INTERNAL_31a9988f_4_k_cu_2d103105_26164cuda3std3__45__cpo5beginE)
_ZN39_INTERNAL_31a9988f_4_k_cu_2d103105_26164cuda3std3__45__cpo5beginE:
	.zero		1
	.type		_ZN39_INTERNAL_31a9988f_4_k_cu_2d103105_26164cuda3std3__441_GLOBAL__N__31a9988f_4_k_cu_2d103105_26166ignoreE,@object
	.size		_ZN39_INTERNAL_31a9988f_4_k_cu_2d103105_26164cuda3std3__441_GLOBAL__N__31a9988f_4_k_cu_2d103105_26166ignoreE,(_ZN39_INTERNAL_31a9988f_4_k_cu_2d103105_26164cute7productE - _ZN39_INTERNAL_31a9988f_4_k_cu_2d103105_26164cuda3std3__441_GLOBAL__N__31a9988f_4_k_cu_2d103105_26166ignoreE)
_ZN39_INTERNAL_31a9988f_4_k_cu_2d103105_26164cuda3std3__441_GLOBAL__N__31a9988f_4_k_cu_2d103105_26166ignoreE:
	.zero		1
	.type		_ZN39_INTERNAL_31a9988f_4_k_cu_2d103105_26164cute7productE,@object
	.size		_ZN39_INTERNAL_31a9988f_4_k_cu_2d103105_26164cute7productE,(_ZN39_INTERNAL_31a9988f_4_k_cu_2d103105_26164cuda3std3__45__cpo3endE - _ZN39_INTERNAL_31a9988f_4_k_cu_2d103105_26164cute7productE)
_ZN39_INTERNAL_31a9988f_4_k_cu_2d103105_26164cute7productE:
	.zero		1
	.type		_ZN39_INTERNAL_31a9988f_4_k_cu_2d103105_26164cuda3std3__45__cpo3endE,@object
	.size		_ZN39_INTERNAL_31a9988f_4_k_cu_2d103105_26164cuda3std3__45__cpo3endE,(_ZN39_INTERNAL_31a9988f_4_k_cu_2d103105_26164cuda3std3__419piecewise_constructE - _ZN39_INTERNAL_31a9988f_4_k_cu_2d103105_26164cuda3std3__45__cpo3endE)
_ZN39_INTERNAL_31a9988f_4_k_cu_2d103105_26164cuda3std3__45__cpo3endE:
	.zero		1
	.type		_ZN39_INTERNAL_31a9988f_4_k_cu_2d103105_26164cuda3std3__419piecewise_constructE,@object
	.size		_ZN39_INTERNAL_31a9988f_4_k_cu_2d103105_26164cuda3std3__419piecewise_constructE,(_ZN39_INTERNAL_31a9988f_4_k_cu_2d103105_26164cuda3std3__45__cpo4cendE - _ZN39_INTERNAL_31a9988f_4_k_cu_2d103105_26164cuda3std3__419piecewise_constructE)
_ZN39_INTERNAL_31a9988f_4_k_cu_2d103105_26164cuda3std3__419piecewise_constructE:
	.zero		1
	.type		_ZN39_INTERNAL_31a9988f_4_k_cu_2d103105_26164cuda3std3__45__cpo4cendE,@object
	.size		_ZN39_INTERNAL_31a9988f_4_k_cu_2d103105_26164cuda3std3__45__cpo4cendE,(_ZN39_INTERNAL_31a9988f_4_k_cu_2d103105_26164cuda3std6ranges3__45__cpo4swapE - _ZN39_INTERNAL_31a9988f_4_k_cu_2d103105_26164cuda3std3__45__cpo4cendE)
_ZN39_INTERNAL_31a9988f_4_k_cu_2d103105_26164cuda3std3__45__cpo4cendE:
	.zero		1
	.type		_ZN39_INTERNAL_31a9988f_4_k_cu_2d103105_26164cuda3std6ranges3__45__cpo4swapE,@object
	.size		_ZN39_INTERNAL_31a9988f_4_k_cu_2d103105_26164cuda3std6ranges3__45__cpo4swapE,(.L_7 - _ZN39_INTERNAL_31a9988f_4_k_cu_2d103105_26164cuda3std6ranges3__45__cpo4swapE)
_ZN39_INTERNAL_31a9988f_4_k_cu_2d103105_26164cuda3std6ranges3__45__cpo4swapE:
	.zero		1
.L_7:


//--------------------- .nv.constant0._ZN7cutlass13device_kernelINS_4conv6kernel13ConvUniversalINS1_16ConvProblemShapeILNS1_8OperatorE0ELi2EEENS1_10collective14CollectiveConvINS1_46MainloopSm90TmaGmmaWarpSpecializedImplicitGemmILS5_0ELi18ELi2EN4cute5tupleIJNSA_1CILi1EEESD_SD_EEENS1_36KernelImplicitTmaWarpSpecializedSm90ELi1EEENSB_IJNSC_ILi128EEENSC_ILi64EEENSB_IJSI_EEEEEENS_12float_e4m3_tESL_NSA_8TiledMMAINSA_8MMA_AtomIJNSA_4SM904GMMA30MMA_64x64x32_F32E4M3E4M3_SS_TNILNSP_7ScaleInE1ELSR_1EEEEEENSA_6LayoutISE_NSB_IJNSC_ILi0EEESV_SV_EEEEENSB_IJNSA_10UnderscoreESY_SY_EEEEENS7_6detail26Sm90ImplicitGemmTileTraitsINSA_20SM90_TMA_LOAD_IM2COLENSA_14ComposedLayoutINSA_7SwizzleILi2ELi4ELi3EEENSA_18smem_ptr_flag_bitsILi8EEENSU_INSB_IJNSB_IJNSC_ILi8EEENSC_ILi16EEEEEENSB_IJSI_SD_EEENSB_IJSD_NSC_ILi18EEEEEEEEENSB_IJNSB_IJSI_NSC_ILi512EEEEEENSB_IJSD_SV_EEENSB_IJSV_NSC_ILi8192EEEEEEEEEEEEEvEENS12_INSA_13SM90_TMA_LOADENS14_IS16_S18_NSU_INSB_IJNSB_IJS19_S19_EEES1C_S1E_EEENSB_IJS1H_S1I_NSB_IJSV_NSC_ILi4096EEEEEEEEEEEEEvEEEENS_8epilogue10collective6detail29Sm90TmaWarpSpecializedAdapterINS20_15DefaultEpilogueISL_NSB_IJNSB_IJlllEEESD_SV_EEES25_NS1Z_6thread17LinearCombinationISL_Li1EffLNS26_9ScaleType4KindE0ELNS_15FloatRoundStyleE2ESL_EENS_4gemm15EpilogueDefaultEEEEEvvEEEEvNT_6ParamsE --------------------------
	.section	.nv.constant0._ZN7cutlass13device_kernelINS_4conv6kernel13ConvUniversalINS1_16ConvProblemShapeILNS1_8OperatorE0ELi2EEENS1_10collective14CollectiveConvINS1_46MainloopSm90TmaGmmaWarpSpecializedImplicitGemmILS5_0ELi18ELi2EN4cute5tupleIJNSA_1CILi1EEESD_SD_EEENS1_36KernelImplicitTmaWarpSpecializedSm90ELi1EEENSB_IJNSC_ILi128EEENSC_ILi64EEENSB_IJSI_EEEEEENS_12float_e4m3_tESL_NSA_8TiledMMAINSA_8MMA_AtomIJNSA_4SM904GMMA30MMA_64x64x32_F32E4M3E4M3_SS_TNILNSP_7ScaleInE1ELSR_1EEEEEENSA_6LayoutISE_NSB_IJNSC_ILi0EEESV_SV_EEEEENSB_IJNSA_10UnderscoreESY_SY_EEEEENS7_6detail26Sm90ImplicitGemmTileTraitsINSA_20SM90_TMA_LOAD_IM2COLENSA_14ComposedLayoutINSA_7SwizzleILi2ELi4ELi3EEENSA_18smem_ptr_flag_bitsILi8EEENSU_INSB_IJNSB_IJNSC_ILi8EEENSC_ILi16EEEEEENSB_IJSI_SD_EEENSB_IJSD_NSC_ILi18EEEEEEEEENSB_IJNSB_IJSI_NSC_ILi512EEEEEENSB_IJSD_SV_EEENSB_IJSV_NSC_ILi8192EEEEEEEEEEEEEvEENS12_INSA_13SM90_TMA_LOADENS14_IS16_S18_NSU_INSB_IJNSB_IJS19_S19_EEES1C_S1E_EEENSB_IJS1H_S1I_NSB_IJSV_NSC_ILi4096EEEEEEEEEEEEEvEEEENS_8epilogue10collective6detail29Sm90TmaWarpSpecializedAdapterINS20_15DefaultEpilogueISL_NSB_IJNSB_IJlllEEESD_SV_EEES25_NS1Z_6thread17LinearCombinationISL_Li1EffLNS26_9ScaleType4KindE0ELNS_15FloatRoundStyleE2ESL_EENS_4gemm15EpilogueDefaultEEEEEvvEEEEvNT_6ParamsE,"a",@progbits
	.sectionflags	@""
	.align	4
.nv.constant0._ZN7cutlass13device_kernelINS_4conv6kernel13ConvUniversalINS1_16ConvProblemShapeILNS1_8OperatorE0ELi2EEENS1_10collective14CollectiveConvINS1_46MainloopSm90TmaGmmaWarpSpecializedImplicitGemmILS5_0ELi18ELi2EN4cute5tupleIJNSA_1CILi1EEESD_SD_EEENS1_36KernelImplicitTmaWarpSpecializedSm90ELi1EEENSB_IJNSC_ILi128EEENSC_ILi64EEENSB_IJSI_EEEEEENS_12float_e4m3_tESL_NSA_8TiledMMAINSA_8MMA_AtomIJNSA_4SM904GMMA30MMA_64x64x32_F32E4M3E4M3_SS_TNILNSP_7ScaleInE1ELSR_1EEEEEENSA_6LayoutISE_NSB_IJNSC_ILi0EEESV_SV_EEEEENSB_IJNSA_10UnderscoreESY_SY_EEEEENS7_6detail26Sm90ImplicitGemmTileTraitsINSA_20SM90_TMA_LOAD_IM2COLENSA_14ComposedLayoutINSA_7SwizzleILi2ELi4ELi3EEENSA_18smem_ptr_flag_bitsILi8EEENSU_INSB_IJNSB_IJNSC_ILi8EEENSC_ILi16EEEEEENSB_IJSI_SD_EEENSB_IJSD_NSC_ILi18EEEEEEEEENSB_IJNSB_IJSI_NSC_ILi512EEEEEENSB_IJSD_SV_EEENSB_IJSV_NSC_ILi8192EEEEEEEEEEEEEvEENS12_INSA_13SM90_TMA_LOADENS14_IS16_S18_NSU_INSB_IJNSB_IJS19_S19_EEES1C_S1E_EEENSB_IJS1H_S1I_NSB_IJSV_NSC_ILi4096EEEEEEEEEEEEEvEEEENS_8epilogue10collective6detail29Sm90TmaWarpSpecializedAdapterINS20_15DefaultEpilogueISL_NSB_IJNSB_IJlllEEESD_SV_EEES25_NS1Z_6thread17LinearCombinationISL_Li1EffLNS26_9ScaleType4KindE0ELNS_15FloatRoundStyleE2ESL_EENS_4gemm15EpilogueDefaultEEEEEvvEEEEvNT_6ParamsE:
	.zero		1536


//--------------------- SYMBOLS --------------------------

	.type		.nv.reservedSmem.offset0,@object
	.size		.nv.reservedSmem.offset0,0x4
